def gluon_wgmma(
    a_ptr,
    b_ptr,
    c_ptr,
    M,
    N,
    K,
    stride_am,
    stride_bk,
    stride_cm,
    BLOCK_M: gl.constexpr,
    BLOCK_N: gl.constexpr,
    BLOCK_K: gl.constexpr,
    DTYPE: gl.constexpr,
    A_LAYOUT: gl.constexpr,
    B_LAYOUT: gl.constexpr,
    C_LAYOUT: gl.constexpr,
    B_SHAPE: gl.constexpr,
    TRANS_B: gl.constexpr,
    NUM_BUFFERS: gl.constexpr,
    NUM_WARPS: gl.constexpr,
):
    a_desc = tma.make_tensor_descriptor(
        a_ptr, [M, K], [stride_am, 1], [BLOCK_M, BLOCK_K], A_LAYOUT
    )
    b_desc = tma.make_tensor_descriptor(
        b_ptr,
        [N, K] if TRANS_B else [K, N],
        [stride_bk, 1],
        B_SHAPE,
        B_LAYOUT,
    )
    c_desc = tma.make_tensor_descriptor(
        c_ptr, [M, N], [stride_cm, 1], [BLOCK_M, BLOCK_N], C_LAYOUT
    )

    a_bufs = gl.allocate_shared_memory(
        DTYPE, [NUM_BUFFERS, BLOCK_M, BLOCK_K], A_LAYOUT
    )
    b_bufs = gl.allocate_shared_memory(DTYPE, [NUM_BUFFERS] + B_SHAPE, B_LAYOUT)

    pid_m = gl.program_id(0)
    pid_n = gl.program_id(1)
    off_m = pid_m * BLOCK_M
    off_n = pid_n * BLOCK_N

    mma_layout: gl.constexpr = pick_wgmma_layout(DTYPE, BLOCK_M, BLOCK_N, NUM_WARPS)
    acc = warpgroup_mma_init(
        gl.zeros((BLOCK_M, BLOCK_N), dtype=gl.float32, layout=mma_layout)
    )

    bars = gl.allocate_shared_memory(
        gl.int64, [NUM_BUFFERS, 1], mbarrier.MBarrierLayout()
    )
    for i in gl.static_range(NUM_BUFFERS):
        mbarrier.init(bars.index(i), count=1)
    idx = 0
    phase = 0

    for k in range(0, K, BLOCK_K):
        a = a_bufs.index(idx)
        b = b_bufs.index(idx)
        bar = bars.index(idx)
        mbarrier.expect(bar, a_desc.block_type.nbytes + b_desc.block_type.nbytes)
        tma.async_copy_global_to_shared(a_desc, [off_m, k], bar, a)
        tma.async_copy_global_to_shared(
            b_desc, [off_n, k] if TRANS_B else [k, off_n], bar, b
        )
        mbarrier.wait(bar, phase=phase)

        if TRANS_B:
            b = b.permute((1, 0))
        acc = warpgroup_mma_wait(num_outstanding=0, deps=(acc,))
        acc = warpgroup_mma(a, b, acc, is_async=True)

        idx += 1
        if idx == NUM_BUFFERS:
            idx = 0
            phase ^= 1

    acc = warpgroup_mma_wait(num_outstanding=0, deps=(acc,))
    for i in gl.static_range(NUM_BUFFERS):
        mbarrier.invalidate(bars.index(i))

    c_smem = gl.allocate_shared_memory(DTYPE, [BLOCK_M, BLOCK_N], C_LAYOUT)
    c_smem.store(acc.to(DTYPE))
    fence_async_shared()
    tma.async_copy_shared_to_global(c_desc, [off_m, off_n], c_smem)
    tma.store_wait(pendings=0)

# config = {"BLOCK_K": 64, "BLOCK_M": 128, "BLOCK_N": 256, "arch": "sm_90", "dtype": "bf16", "num_buffers": 2, "num_warps": 8, "trans_b": 1}
# arch = sm_90


// ===== COMPILED SASS (sm_90a) =====

	.target	sm_90a

	.elftype	@"ET_EXEC"


//--------------------- .note.nv.tkinfo           --------------------------
	.section	.note.nv.tkinfo,"",@"SHT_NOTE"
	.sectionflags	@"SHF_NOTE_NV_TKINFO"
	.tkinfo
        /*0018*/ 	.word	0x00000002
        /*0030*/ 	.string	""
        /*0030*/ 	.string	"ptxas"
        /*0030*/ 	.string	"Cuda compilation tools, release 13.0, V13.0.88"
        /*0030*/ 	.string	"Build cuda_13.0.r13.0/compiler.36424714_0"
        /*0030*/ 	.string	"-v  -suppress-debug-info  -lineinfo  -arch sm_90a "



//--------------------- .note.nv.cuinfo           --------------------------
	.section	.note.nv.cuinfo,"",@"SHT_NOTE"
	.sectionflags	@"SHF_NOTE_NV_CUINFO"
        /*0018*/ 	.short	0x0002
        /*001a*/ 	.short	0x005a
        /*001c*/ 	.short	0x0082
	.zero		2


//--------------------- .nv.info                  --------------------------
	.section	.nv.info,"",@"SHT_CUDA_INFO"
	.align	4


	//----- nvinfo : EIATTR_REGCOUNT
	.align		4
        /*0000*/ 	.byte	0x04, 0x2f
        /*0002*/ 	.short	(.L_1 - .L_0)
	.align		4
.L_0:
        /*0004*/ 	.word	index@(gluon_wgmma)
        /*0008*/ 	.word	0x0000009a


	//----- nvinfo : EIATTR_FRAME_SIZE
	.align		4
.L_1:
        /*000c*/ 	.byte	0x04, 0x11
        /*000e*/ 	.short	(.L_3 - .L_2)
	.align		4
.L_2:
        /*0010*/ 	.word	index@(gluon_wgmma)
        /*0014*/ 	.word	0x00000000


	//----- nvinfo : EIATTR_MIN_STACK_SIZE
	.align		4
.L_3:
        /*0018*/ 	.byte	0x04, 0x12
        /*001a*/ 	.short	(.L_5 - .L_4)
	.align		4
.L_4:
        /*001c*/ 	.word	index@(gluon_wgmma)
        /*0020*/ 	.word	0x00000000
.L_5:


//--------------------- .nv.compat                --------------------------
	.section	.nv.compat,"",@"SHT_CUDA_COMPAT_INFO"
	.align	4
        /*0000*/ 	.byte	0x02, 0x09, 0x01, 0x00, 0x02, 0x02, 0x04, 0x00, 0x02, 0x05, 0x05, 0x00, 0x03, 0x07, 0x01, 0x01
        /*0010*/ 	.byte	0x02, 0x03, 0x03, 0x00, 0x02, 0x06, 0x01, 0x00, 0x04, 0x0b, 0x08, 0x00, 0x00, 0x00, 0x00, 0x00
        /*0020*/ 	.byte	0x00, 0x00, 0x00, 0x00


//--------------------- .nv.info.gluon_wgmma      --------------------------
	.section	.nv.info.gluon_wgmma,"",@"SHT_CUDA_INFO"
	.sectionflags	@""
	.align	4


	//----- nvinfo : EIATTR_CUDA_API_VERSION
	.align		4
        /*0000*/ 	.byte	0x04, 0x37
        /*0002*/ 	.short	(.L_7 - .L_6)
.L_6:
        /*0004*/ 	.word	0x00000082


	//----- nvinfo : EIATTR_KPARAM_INFO
	.align		4
.L_7:
        /*0008*/ 	.byte	0x04, 0x17
        /*000a*/ 	.short	(.L_9 - .L_8)
.L_8:
        /*000c*/ 	.word	0x00000000
        /*0010*/ 	.short	0x000a
        /*0012*/ 	.short	0x0048
        /*0014*/ 	.byte	0x00, 0xf4, 0x21, 0x00


	//----- nvinfo : EIATTR_KPARAM_INFO
	.align		4
.L_9:
        /*0018*/ 	.byte	0x04, 0x17
        /*001a*/ 	.short	(.L_11 - .L_10)
.L_10:
        /*001c*/ 	.word	0x00000000
        /*0020*/ 	.short	0x0009
        /*0022*/ 	.short	0x0040
        /*0024*/ 	.byte	0x00, 0xf4, 0x21, 0x00


	//----- nvinfo : EIATTR_KPARAM_INFO
	.align		4
.L_11:
        /*0028*/ 	.byte	0x04, 0x17
        /*002a*/ 	.short	(.L_13 - .L_12)
.L_12:
        /*002c*/ 	.word	0x00000000
        /*0030*/ 	.short	0x0008
        /*0032*/ 	.short	0x0038
        /*0034*/ 	.byte	0x00, 0xf0, 0x21, 0x00


	//----- nvinfo : EIATTR_KPARAM_INFO
	.align		4
.L_13:
        /*0038*/ 	.byte	0x04, 0x17
        /*003a*/ 	.short	(.L_15 - .L_14)
.L_14:
        /*003c*/ 	.word	0x00000000
        /*0040*/ 	.short	0x0007
        /*0042*/ 	.short	0x0030
        /*0044*/ 	.byte	0x00, 0xf0, 0x21, 0x00


	//----- nvinfo : EIATTR_KPARAM_INFO
	.align		4
.L_15:
        /*0048*/ 	.byte	0x04, 0x17
        /*004a*/ 	.short	(.L_17 - .L_16)
.L_16:
        /*004c*/ 	.word	0x00000000
        /*0050*/ 	.short	0x0006
        /*0052*/ 	.short	0x0028
        /*0054*/ 	.byte	0x00, 0xf0, 0x21, 0x00


	//----- nvinfo : EIATTR_KPARAM_INFO
	.align		4
.L_17:
        /*0058*/ 	.byte	0x04, 0x17
        /*005a*/ 	.short	(.L_19 - .L_18)
.L_18:
        /*005c*/ 	.word	0x00000000
        /*0060*/ 	.short	0x0005
        /*0062*/ 	.short	0x0020
        /*0064*/ 	.byte	0x00, 0xf0, 0x11, 0x00


	//----- nvinfo : EIATTR_KPARAM_INFO
	.align		4
.L_19:
        /*0068*/ 	.byte	0x04, 0x17
        /*006a*/ 	.short	(.L_21 - .L_20)
.L_20:
        /*006c*/ 	.word	0x00000000
        /*0070*/ 	.short	0x0004
        /*0072*/ 	.short	0x001c
        /*0074*/ 	.byte	0x00, 0xf0, 0x11, 0x00


	//----- nvinfo : EIATTR_KPARAM_INFO
	.align		4
.L_21:
        /*0078*/ 	.byte	0x04, 0x17
        /*007a*/ 	.short	(.L_23 - .L_22)
.L_22:
        /*007c*/ 	.word	0x00000000
        /*0080*/ 	.short	0x0003
        /*0082*/ 	.short	0x0018
        /*0084*/ 	.byte	0x00, 0xf0, 0x11, 0x00


	//----- nvinfo : EIATTR_KPARAM_INFO
	.align		4
.L_23:
        /*0088*/ 	.byte	0x04, 0x17
        /*008a*/ 	.short	(.L_25 - .L_24)
.L_24:
        /*008c*/ 	.word	0x00000000
        /*0090*/ 	.short	0x0002
        /*0092*/ 	.short	0x0010
        /*0094*/ 	.byte	0x00, 0xf4, 0x21, 0x00


	//----- nvinfo : EIATTR_KPARAM_INFO
	.align		4
.L_25:
        /*0098*/ 	.byte	0x04, 0x17
        /*009a*/ 	.short	(.L_27 - .L_26)
.L_26:
        /*009c*/ 	.word	0x00000000
        /*00a0*/ 	.short	0x0001
        /*00a2*/ 	.short	0x0008
        /*00a4*/ 	.byte	0x00, 0xf4, 0x21, 0x00


	//----- nvinfo : EIATTR_KPARAM_INFO
	.align		4
.L_27:
        /*00a8*/ 	.byte	0x04, 0x17
        /*00aa*/ 	.short	(.L_29 - .L_28)
.L_28:
        /*00ac*/ 	.word	0x00000000
        /*00b0*/ 	.short	0x0000
        /*00b2*/ 	.short	0x0000
        /*00b4*/ 	.byte	0x00, 0xf4, 0x21, 0x00


	//----- nvinfo : EIATTR_SPARSE_MMA_MASK
	.align		4
.L_29:
        /*00b8*/ 	.byte	0x03, 0x50
        /*00ba*/ 	.short	0x0000


	//----- nvinfo : EIATTR_MAXREG_COUNT
	.align		4
        /*00bc*/ 	.byte	0x03, 0x1b
        /*00be*/ 	.short	0x00ff


	//----- nvinfo : EIATTR_NUM_BARRIERS
	.align		4
        /*00c0*/ 	.byte	0x02, 0x4c
        /*00c2*/ 	.byte	0x01
	.zero		1


	//----- nvinfo : EIATTR_MERCURY_ISA_VERSION
	.align		4
        /*00c4*/ 	.byte	0x03, 0x5f
        /*00c6*/ 	.short	0x0101


	//----- nvinfo : EIATTR_INT_WARP_WIDE_INSTR_OFFSETS
	.align		4
        /*00c8*/ 	.byte	0x04, 0x31
        /*00ca*/ 	.short	(.L_31 - .L_30)


	//   ....[0]....
.L_30:
        /*00cc*/ 	.word	0x00001320


	//   ....[1]....
        /*00d0*/ 	.word	0x00001340


	//   ....[2]....
        /*00d4*/ 	.word	0x000013f0


	//   ....[3]....
        /*00d8*/ 	.word	0x00001d00


	//   ....[4]....
        /*00dc*/ 	.word	0x00001d10


	//   ....[5]....
        /*00e0*/ 	.word	0x00001da0


	//   ....[6]....
        /*00e4*/ 	.word	0x00001db0


	//   ....[7]....
        /*00e8*/ 	.word	0x00002700


	//   ....[8]....
        /*00ec*/ 	.word	0x00002710


	//----- nvinfo : EIATTR_COOP_GROUP_MASK_REGIDS
	.align		4
.L_31:
        /*00f0*/ 	.byte	0x04, 0x29
        /*00f2*/ 	.short	(.L_33 - .L_32)


	//   ....[0]....
.L_32:
        /*00f4*/ 	.word	0xffffffff


	//   ....[1]....
        /*00f8*/ 	.word	0xffffffff


	//   ....[2]....
        /*00fc*/ 	.word	0xffffffff


	//----- nvinfo : EIATTR_COOP_GROUP_INSTR_OFFSETS
	.align		4
.L_33:
        /*0100*/ 	.byte	0x04, 0x28
        /*0102*/ 	.short	(.L_35 - .L_34)


	//   ....[0]....
.L_34:
        /*0104*/ 	.word	0x00000150


	//   ....[1]....
        /*0108*/ 	.word	0x00000700


	//   ....[2]....
        /*010c*/ 	.word	0x00000cf0


	//----- nvinfo : EIATTR_MBARRIER_INSTR_OFFSETS
	.align		4
.L_35:
        /*0110*/ 	.byte	0x04, 0x39
        /*0112*/ 	.short	(.L_37 - .L_36)


	//   ....[0]....
.L_36:
        /*0114*/ 	.word	0x00001490
        /*0118*/ 	.word	0x000000ff
        /*011c*/ 	.word	0x00018000
        /*0120*/ 	.short	0x0100
        /*0122*/ 	.byte	0x14
	.zero		1


	//   ....[1]....
        /*0124*/ 	.word	0x00001620
        /*0128*/ 	.word	0x000000ff
        /*012c*/ 	.word	0x00018008
        /*0130*/ 	.short	0x0100
        /*0132*/ 	.byte	0x14
	.zero		1


	//   ....[2]....
        /*0134*/ 	.word	0x00001e80
        /*0138*/ 	.word	0x000000ff
        /*013c*/ 	.word	0x00018000
        /*0140*/ 	.short	0x010a
        /*0142*/ 	.byte	0x1e
	.zero		1


	//   ....[3]....
        /*0144*/ 	.word	0x000021b0
        /*0148*/ 	.word	0x000000ff
        /*014c*/ 	.word	0x00018000
        /*0150*/ 	.short	0x0108
        /*0152*/ 	.byte	0x14
	.zero		1


	//   ....[4]....
        /*0154*/ 	.word	0x000022a0
        /*0158*/ 	.word	0x000000ff
        /*015c*/ 	.word	0x00018008
        /*0160*/ 	.short	0x0108
        /*0162*/ 	.byte	0x14
	.zero		1


	//   ....[5]....
        /*0164*/ 	.word	0x000027a0
        /*0168*/ 	.word	0x000000ff
        /*016c*/ 	.word	0x00018000
        /*0170*/ 	.short	0x010a
        /*0172*/ 	.byte	0x1e
	.zero		1


	//----- nvinfo : EIATTR_NUM_MBARRIERS
	.align		4
.L_37:
        /*0174*/ 	.byte	0x03, 0x38
        /*0176*/ 	.short	0x0002


	//----- nvinfo : EIATTR_EXIT_INSTR_OFFSETS
	.align		4
        /*0178*/ 	.byte	0x04, 0x1c
        /*017a*/ 	.short	(.L_39 - .L_38)


	//   ....[0]....
.L_38:
        /*017c*/ 	.word	0x00002790


	//----- nvinfo : EIATTR_REQNTID
	.align		4
.L_39:
        /*0180*/ 	.byte	0x04, 0x10
        /*0182*/ 	.short	(.L_41 - .L_40)
.L_40:
        /*0184*/ 	.word	0x00000100
        /*0188*/ 	.word	0x00000001
        /*018c*/ 	.word	0x00000001


	//----- nvinfo : EIATTR_CRS_STACK_SIZE
	.align		4
.L_41:
        /*0190*/ 	.byte	0x04, 0x1e
        /*0192*/ 	.short	(.L_43 - .L_42)
.L_42:
        /*0194*/ 	.word	0x00000000


	//----- nvinfo : EIATTR_CBANK_PARAM_SIZE
	.align		4
.L_43:
        /*0198*/ 	.byte	0x03, 0x19
        /*019a*/ 	.short	0x0050


	//----- nvinfo : EIATTR_PARAM_CBANK
	.align		4
        /*019c*/ 	.byte	0x04, 0x0a
        /*019e*/ 	.short	(.L_45 - .L_44)
	.align		4
.L_44:
        /*01a0*/ 	.word	index@(.nv.constant0.gluon_wgmma)
        /*01a4*/ 	.short	0x0210
        /*01a6*/ 	.short	0x0050


	//----- nvinfo : EIATTR_SW_WAR
	.align		4
.L_45:
        /*01a8*/ 	.byte	0x04, 0x36
        /*01aa*/ 	.short	(.L_47 - .L_46)
.L_46:
        /*01ac*/ 	.word	0x00000008
.L_47:


//--------------------- .nv.callgraph             --------------------------
	.section	.nv.callgraph,"",@"SHT_CUDA_CALLGRAPH"
	.align	4
	.sectionentsize	8
	.align		4
        /*0000*/ 	.word	0x00000000
	.align		4
        /*0004*/ 	.word	0xffffffff
	.align		4
        /*0008*/ 	.word	0x00000000
	.align		4
        /*000c*/ 	.word	0xfffffffe
	.align		4
        /*0010*/ 	.word	0x00000000
	.align		4
        /*0014*/ 	.word	0xfffffffd
	.align		4
        /*0018*/ 	.word	0x00000000
	.align		4
        /*001c*/ 	.word	0xfffffffc


//--------------------- .text.gluon_wgmma         --------------------------
	.section	.text.gluon_wgmma,"ax",@progbits
	.align	128
        .global         gluon_wgmma
        .type           gluon_wgmma,@function
        .size           gluon_wgmma,(.L_x_52 - gluon_wgmma)
        .other          gluon_wgmma,@"STO_CUDA_ENTRY STV_DEFAULT"
gluon_wgmma:
.text.gluon_wgmma:
[----:B------:R-:W-:Y:S01]  /*0000*/  LDC R1, c[0x0][0x28] ;  /* 0x00000a00ff017b82 */ /* 0x000fe20000000800 */
[----:B------:R-:W1:Y:S07]  /*0010*/  S2R R0, SR_TID.X ;  /* 0x0000000000007919 */ /* 0x000e6e0000002100 */
[----:B------:R-:W2:Y:S01]  /*0020*/  S2UR UR4, SR_CgaCtaId ;  /* 0x00000000000479c3 */ /* 0x000ea20000008800 */
[----:B------:R-:W-:Y:S01]  /*0030*/  UMOV UR20, 0x400 ;  /* 0x0000040000147882 */ /* 0x000fe20000000000 */
[----:B------:R-:W-:Y:S01]  /*0040*/  ULDC UR6, c[0x0][0xc] ;  /* 0x0000030000067ab9 */ /* 0x000fe20000000800 */
[----:B------:R-:W-:Y:S01]  /*0050*/  ULDC.64 UR26, c[0x0][0x250] ;  /* 0x00009400001a7ab9 */ /* 0x000fe20000000a00 */
[----:B------:R-:W-:Y:S04]  /*0060*/  BSSY B0, `(.L_x_0) ;  /* 0x000001f000007945 */ /* 0x000fe80003800000 */
[----:B------:R-:W3:Y:S08]  /*0070*/  LDC R4, c[0x0][0x228] ;  /* 0x00008a00ff047b82 */ /* 0x000ef00000000800 */
[----:B------:R-:W4:Y:S08]  /*0080*/  LDC R13, c[0x0][0x230] ;  /* 0x00008c00ff0d7b82 */ /* 0x000f300000000800 */
[----:B------:R-:W-:Y:S01]  /*0090*/  S2UR UR32, SR_CTAID.Y ;  /* 0x00000000002079c3 */ /* 0x000fe20000002600 */
[----:B--2---:R-:W-:-:S03]  /*00a0*/  ULEA UR20, UR4, UR20, 0x18 ;  /* 0x0000001404147291 */ /* 0x004fc6000f8ec03f */
[----:B------:R-:W-:Y:S01]  /*00b0*/  ULDC UR4, c[0x0][0x10] ;  /* 0x0000040000047ab9 */ /* 0x000fe20000000800 */
[----:B-1----:R-:W-:-:S03]  /*00c0*/  LOP3.LUT R6, R0, 0xff, RZ, 0xc0, !PT ;  /* 0x000000ff00067812 */ /* 0x002fc600078ec0ff */
[----:B------:R-:W1:Y:S01]  /*00d0*/  S2UR UR5, SR_CTAID.Z ;  /* 0x00000000000579c3 */ /* 0x000e620000002700 */
[----:B---3--:R-:W-:Y:S01]  /*00e0*/  VIADD R4, R4, 0xffffffff ;  /* 0xffffffff04047836 */ /* 0x008fe20000000000 */
[C---:B------:R-:W-:Y:S02]  /*00f0*/  ISETP.GE.U32.AND P0, PT, R6.reuse, 0x20, PT ;  /* 0x000000200600780c */ /* 0x040fe40003f06070 */
[C---:B------:R-:W-:Y:S02]  /*0100*/  ISETP.NE.U32.AND P2, PT, R6.reuse, RZ, PT ;  /* 0x000000ff0600720c */ /* 0x040fe40003f45070 */
[----:B------:R-:W-:Y:S02]  /*0110*/  LEA R12, R6, UR20, 0x2 ;  /* 0x00000014060c7c11 */ /* 0x000fe4000f8e10ff */
[----:B------:R-:W2:Y:S01]  /*0120*/  S2UR UR33, SR_CTAID.X ;  /* 0x00000000002179c3 */ /* 0x000ea20000002500 */
[----:B----4-:R-:W-:-:S06]  /*0130*/  VIADD R9, R13, 0xffffffff ;  /* 0xffffffff0d097836 */ /* 0x010fcc0000000000 */
[----:B------:R3:W-:Y:S01]  /*0140*/  @!P0 STS [R12], RZ ;  /* 0x000000ff0c008388 */ /* 0x0007e20000000800 */
[----:B------:R-:W-:-:S03]  /*0150*/  NOP ;  /* 0x0000000000007918 */ /* 0x000fc60000000000 */
[----:B------:R3:W-:Y:S01]  /*0160*/  @!P2 STS [UR20+0x24], R4 ;  /* 0x00002404ff00a988 */ /* 0x0007e20008000814 */
[----:B-1----:R-:W-:-:S03]  /*0170*/  UIMAD UR4, UR5, UR4, UR32 ;  /* 0x00000004050472a4 */ /* 0x002fc6000f8e0220 */
[----:B------:R3:W-:Y:S01]  /*0180*/  @!P2 STS [UR20+0x20], R9 ;  /* 0x00002009ff00a988 */ /* 0x0007e20008000814 */
[----:B--2---:R-:W-:-:S04]  /*0190*/  UIMAD UR4, UR4, UR6, UR33 ;  /* 0x00000006040472a4 */ /* 0x004fc8000f8e0221 */
[----:B------:R-:W-:-:S03]  /*01a0*/  UIMAD UR5, UR4, 0x180, URZ ;  /* 0x00000180040578a4 */ /* 0x000fc6000f8e023f */
[----:B------:R-:W-:Y:S01]  /*01b0*/  UMOV UR4, URZ ;  /* 0x0000003f00047c82 */ /* 0x000fe20008000000 */
[----:B------:R-:W-:-:S04]  /*01c0*/  UIADD3 UR22, UP0, UR5, UR26, URZ ;  /* 0x0000001a05167290 */ /* 0x000fc8000ff1e03f */
[----:B------:R-:W-:Y:S01]  /*01d0*/  ULEA.HI.X.SX32 UR23, UR5, UR27, 0x1, UP0 ;  /* 0x0000001b05177291 */ /* 0x000fe200080f0e3f */
[----:B---3--:R-:W-:Y:S11]  /*01e0*/  @P2 BRA `(.L_x_1) ;  /* 0x0000000000182947 */ /* 0x008ff60003800000 */
[----:B------:R-:W1:Y:S01]  /*01f0*/  LDS R2, [UR20+0x8] ;  /* 0x00000814ff027984 */ /* 0x000e620008000800 */
[----:B------:R-:W2:Y:S01]  /*0200*/  LDC.64 R10, c[0x0][0x210] ;  /* 0x00008400ff0a7b82 */ /* 0x000ea20000000a00 */
[----:B------:R-:W-:Y:S02]  /*0210*/  IMAD.MOV.U32 R3, RZ, RZ, 0x70 ;  /* 0x00000070ff037424 */ /* 0x000fe400078e00ff */
[----:B--2---:R2:W-:Y:S03]  /*0220*/  STS.64 [UR20], R10 ;  /* 0x0000000aff007988 */ /* 0x0045e60008000a14 */
[----:B-1----:R-:W-:-:S05]  /*0230*/  LOP3.LUT R2, R2, 0x10, R3, 0xd8, !PT ;  /* 0x0000001002027812 */ /* 0x002fca00078ed803 */
[----:B------:R2:W-:Y:S02]  /*0240*/  STS [UR20+0x8], R2 ;  /* 0x00000802ff007988 */ /* 0x0005e40008000814 */
.L_x_1:
[----:B------:R-:W-:Y:S05]  /*0250*/  BSYNC B0 ;  /* 0x0000000000007941 */ /* 0x000fea0003800000 */
.L_x_0:
[----:B------:R-:W-:Y:S04]  /*0260*/  BSSY B0, `(.L_x_2) ;  /* 0x000000a000007945 */ /* 0x000fe80003800000 */
[----:B------:R-:W-:Y:S05]  /*0270*/  @P2 BRA `(.L_x_3) ;  /* 0x0000000000202947 */ /* 0x000fea0003800000 */
[----:B--2---:R-:W1:Y:S01]  /*0280*/  LDS R2, [UR20+0x34] ;  /* 0x00003414ff027984 */ /* 0x004e620008000800 */
[----:B------:R-:W-:Y:S02]  /*0290*/  IMAD.MOV.U32 R3, RZ, RZ, 0x3f000000 ;  /* 0x3f000000ff037424 */ /* 0x000fe400078e00ff */
[----:B------:R-:W-:Y:S01]  /*02a0*/  @!P2 IMAD.MOV.U32 R5, RZ, RZ, 0x7f ;  /* 0x0000007fff05a424 */ /* 0x000fe200078e00ff */
[----:B------:R-:W2:Y:S02]  /*02b0*/  @!P2 LDS R8, [UR20+0x38] ;  /* 0x00003814ff08a984 */ /* 0x000ea40008000800 */
[----:B-1----:R-:W-:Y:S02]  /*02c0*/  LOP3.LUT R2, R2, 0xff000000, R3, 0xb8, !PT ;  /* 0xff00000002027812 */ /* 0x002fe400078eb803 */
[----:B--2---:R-:W-:-:S03]  /*02d0*/  @!P2 LOP3.LUT R3, R8, 0xff, R5, 0xb8, !PT ;  /* 0x000000ff0803a812 */ /* 0x004fc600078eb805 */
[----:B------:R1:W-:Y:S04]  /*02e0*/  STS [UR20+0x34], R2 ;  /* 0x00003402ff007988 */ /* 0x0003e80008000814 */
[----:B------:R1:W-:Y:S02]  /*02f0*/  @!P2 STS [UR20+0x38], R3 ;  /* 0x00003803ff00a988 */ /* 0x0003e40008000814 */
.L_x_3:
[----:B------:R-:W-:Y:S05]  /*0300*/  BSYNC B0 ;  /* 0x0000000000007941 */ /* 0x000fea0003800000 */
.L_x_2:
[----:B------:R-:W-:Y:S04]  /*0310*/  BSSY B0, `(.L_x_4) ;  /* 0x000000e000007945 */ /* 0x000fe80003800000 */
[----:B------:R-:W-:Y:S05]  /*0320*/  @P2 BRA `(.L_x_5) ;  /* 0x0000000000302947 */ /* 0x000fea0003800000 */
[----:B-1----:R-:W1:Y:S01]  /*0330*/  LDS R3, [UR20+0x34] ;  /* 0x00003414ff037984 */ /* 0x002e620008000800 */
[----:B--2---:R-:W2:Y:S03]  /*0340*/  LDC.64 R10, c[0x0][0x238] ;  /* 0x00008e00ff0a7b82 */ /* 0x004ea60000000a00 */
[----:B------:R-:W3:Y:S01]  /*0350*/  LDS R2, [UR20+0x1c] ;  /* 0x00001c14ff027984 */ /* 0x000ee20008000800 */
[C---:B--2---:R-:W-:Y:S01]  /*0360*/  SHF.L.U64.HI R8, R10.reuse, 0x1, R11 ;  /* 0x000000010a087819 */ /* 0x044fe2000001020b */
[----:B------:R-:W-:-:S03]  /*0370*/  IMAD.SHL.U32 R5, R10, 0x2, RZ ;  /* 0x000000020a057824 */ /* 0x000fc600078e00ff */
[--C-:B------:R-:W-:Y:S02]  /*0380*/  SHF.R.U32.HI R7, RZ, 0x4, R8.reuse ;  /* 0x00000004ff077819 */ /* 0x100fe40000011608 */
[----:B------:R-:W-:-:S05]  /*0390*/  SHF.R.U64 R5, R5, 0x4, R8 ;  /* 0x0000000405057819 */ /* 0x000fca0000001208 */
[----:B------:R4:W-:Y:S01]  /*03a0*/  STS [UR20+0xc], R5 ;  /* 0x00000c05ff007988 */ /* 0x0009e20008000814 */
[----:B-1----:R-:W-:Y:S02]  /*03b0*/  LOP3.LUT R3, R3, 0x7, RZ, 0xb8, !PT ;  /* 0x0000000703037812 */ /* 0x002fe400078eb8ff */
[----:B---3--:R-:W-:-:S03]  /*03c0*/  LOP3.LUT R2, R2, 0xf, R7, 0xb8, !PT ;  /* 0x0000000f02027812 */ /* 0x008fc600078eb807 */
[----:B------:R4:W-:Y:S04]  /*03d0*/  STS [UR20+0x34], R3 ;  /* 0x00003403ff007988 */ /* 0x0009e80008000814 */
[----:B------:R4:W-:Y:S02]  /*03e0*/  STS [UR20+0x1c], R2 ;  /* 0x00001c02ff007988 */ /* 0x0009e40008000814 */
.L_x_5:
[----:B------:R-:W-:Y:S05]  /*03f0*/  BSYNC B0 ;  /* 0x0000000000007941 */ /* 0x000fea0003800000 */
.L_x_4:
[----:B------:R-:W-:Y:S04]  /*0400*/  BSSY B1, `(.L_x_6) ;  /* 0x000001a000017945 */ /* 0x000fe80003800000 */
[----:B------:R-:W-:Y:S04]  /*0410*/  BSSY B0, `(.L_x_7) ;  /* 0x0000015000007945 */ /* 0x000fe80003800000 */
[----:B------:R-:W-:Y:S05]  /*0420*/  @P2 BRA `(.L_x_8) ;  /* 0x0000000000202947 */ /* 0x000fea0003800000 */
[----:B-12-4-:R-:W1:Y:S02]  /*0430*/  LDS R2, [UR20+0x34] ;  /* 0x00003414ff027984 */ /* 0x016e640008000800 */
[----:B-1----:R-:W-:-:S05]  /*0440*/  LOP3.LUT R2, R2, 0x38, RZ, 0xb8, !PT ;  /* 0x0000003802027812 */ /* 0x002fca00078eb8ff */
[----:B------:R1:W-:Y:S01]  /*0450*/  STS [UR20+0x34], R2 ;  /* 0x00003402ff007988 */ /* 0x0003e20008000814 */
[----:B------:R-:W-:Y:S05]  /*0460*/  @P2 BRA `(.L_x_9) ;  /* 0x0000000000202947 */ /* 0x000fea0003800000 */
[----:B-1----:R-:W1:Y:S01]  /*0470*/  LDS R2, [UR20+0x8] ;  /* 0x00000814ff027984 */ /* 0x002e620008000800 */
[----:B------:R-:W-:-:S05]  /*0480*/  IMAD.MOV.U32 R3, RZ, RZ, 0x780 ;  /* 0x00000780ff037424 */ /* 0x000fca00078e00ff */
[----:B-1----:R-:W-:-:S05]  /*0490*/  LOP3.LUT R2, R2, 0x500, R3, 0xd8, !PT ;  /* 0x0000050002027812 */ /* 0x002fca00078ed803 */
[----:B------:R3:W-:Y:S02]  /*04a0*/  STS [UR20+0x8], R2 ;  /* 0x00000802ff007988 */ /* 0x0007e40008000814 */
.L_x_8:
[----:B------:R-:W-:Y:S05]  /*04b0*/  @P2 BRA `(.L_x_10) ;  /* 0x0000000000282947 */ /* 0x000fea0003800000 */
[----:B-1234-:R-:W1:Y:S02]  /*04c0*/  LDS R2, [UR20+0x8] ;  /* 0x00000814ff027984 */ /* 0x01ee640008000800 */
[----:B-1----:R-:W-:-:S05]  /*04d0*/  LOP3.LUT R2, R2, 0x1800, RZ, 0xb8, !PT ;  /* 0x0000180002027812 */ /* 0x002fca00078eb8ff */
[----:B------:R2:W-:Y:S02]  /*04e0*/  STS [UR20+0x8], R2 ;  /* 0x00000802ff007988 */ /* 0x0005e40008000814 */
.L_x_9:
[----:B------:R-:W-:Y:S05]  /*04f0*/  @P2 BREAK B0 ;  /* 0x0000000000002942 */ /* 0x000fea0003800000 */
[----:B------:R-:W-:Y:S05]  /*0500*/  @P2 BRA `(.L_x_11) ;  /* 0x0000000000242947 */ /* 0x000fea0003800000 */
[----:B------:R-:W3:Y:S01]  /*0510*/  LDS R3, [UR20+0x8] ;  /* 0x00000814ff037984 */ /* 0x000ee20008000800 */
[----:B-12---:R-:W-:-:S05]  /*0520*/  IMAD.MOV.U32 R2, RZ, RZ, 0x6000 ;  /* 0x00006000ff027424 */ /* 0x006fca00078e00ff */
[----:B---3--:R-:W-:-:S04]  /*0530*/  LOP3.LUT R2, R3, 0x6000, R2, 0xd8, !PT ;  /* 0x0000600003027812 */ /* 0x008fc800078ed802 */
[----:B------:R-:W-:-:S05]  /*0540*/  LOP3.LUT R2, R2, 0x400000, RZ, 0xb8, !PT ;  /* 0x0040000002027812 */ /* 0x000fca00078eb8ff */
[----:B------:R5:W-:Y:S02]  /*0550*/  STS [UR20+0x8], R2 ;  /* 0x00000802ff007988 */ /* 0x000be40008000814 */
.L_x_10:
[----:B------:R-:W-:Y:S05]  /*0560*/  BSYNC B0 ;  /* 0x0000000000007941 */ /* 0x000fea0003800000 */
.L_x_7:
[----:B-12345:R-:W1:Y:S02]  /*0570*/  @!P2 LDS R2, [UR20+0x8] ;  /* 0x00000814ff02a984 */ /* 0x03ee640008000800 */
[----:B-1----:R-:W-:-:S05]  /*0580*/  @!P2 LOP3.LUT R2, R2, 0x8000, RZ, 0xb8, !PT ;  /* 0x000080000202a812 */ /* 0x002fca00078eb8ff */
[----:B------:R3:W-:Y:S02]  /*0590*/  @!P2 STS [UR20+0x8], R2 ;  /* 0x00000802ff00a988 */ /* 0x0007e40008000814 */
.L_x_11:
[----:B------:R-:W-:Y:S05]  /*05a0*/  BSYNC B1 ;  /* 0x0000000000017941 */ /* 0x000fea0003800000 */
.L_x_6:
[----:B------:R-:W-:Y:S05]  /*05b0*/  WARPSYNC.ALL ;  /* 0x0000000000007948 */ /* 0x000fea0003800000 */
[----:B------:R-:W-:Y:S05]  /*05c0*/  @P0 BRA `(.L_x_12) ;  /* 0x0000000000280947 */ /* 0x000fea0003800000 */
[----:B-123--:R-:W1:Y:S01]  /*05d0*/  S2R R2, SR_LANEID ;  /* 0x0000000000027919 */ /* 0x00ee620000000000 */
[----:B------:R-:W-:Y:S05]  /*05e0*/  WARPSYNC.ALL ;  /* 0x0000000000007948 */ /* 0x000fea0003800000 */
[----:B-1----:R-:W-:-:S05]  /*05f0*/  IMAD.SHL.U32 R5, R2, 0x4, RZ ;  /* 0x0000000402057824 */ /* 0x002fca00078e00ff */
[----:B------:R-:W1:Y:S01]  /*0600*/  LDS R7, [R5+UR20] ;  /* 0x0000001405077984 */ /* 0x000e620008000800 */
[----:B------:R-:W-:-:S05]  /*0610*/  IADD3 R2, P1, R5, UR22, RZ ;  /* 0x0000001605027c10 */ /* 0x000fca000ff3e0ff */
[----:B------:R-:W-:-:S05]  /*0620*/  IMAD.X R3, RZ, RZ, UR23, P1 ;  /* 0x00000017ff037e24 */ /* 0x000fca00088e06ff */
[----:B-1----:R4:W5:Y:S01]  /*0630*/  ATOMG.E.EXCH.STRONG.GPU PT, RZ, [R2], R7 ;  /* 0x0000000702ff73a8 */ /* 0x00296200041ee100 */
[----:B------:R-:W-:-:S04]  /*0640*/  DEPBAR {5,4,3,2,1,0} ;  /* 0x0000003f0000791a */ /* 0x000fc80000000000 */
[----:B------:R4:W-:Y:S01]  /*0650*/  UTMACCTL.IV [UR22] ;  /* 0x00000000160079b9 */ /* 0x0009e20008000000 */
[----:B------:R-:W-:Y:S01]  /*0660*/  NOP ;  /* 0x0000000000007918 */ /* 0x000fe20000000000 */
.L_x_12:
[----:B------:R-:W-:Y:S05]  /*0670*/  @P0 BRA `(.L_x_13) ;  /* 0x00000000000c0947 */ /* 0x000fea0003800000 */
[----:B------:R0:W-:Y:S01]  /*0680*/  UTMACMDFLUSH ;  /* 0x00000000000079b7 */ /* 0x0001e20000000000 */
[----:B------:R-:W-:Y:S05]  /*0690*/  @P0 BRA `(.L_x_13) ;  /* 0x0000000000040947 */ /* 0x000fea0003800000 */
[----:B------:R-:W-:-:S04]  /*06a0*/  DEPBAR.LE SB0, 0x0 ;  /* 0x000080000000791a */ /* 0x000fc80000000000 */
.L_x_13:
[----:B------:R-:W-:Y:S05]  /*06b0*/  WARPSYNC.ALL ;  /* 0x0000000000007948 */ /* 0x000fea0003800000 */
[----:B-----5:R-:W-:Y:S06]  /*06c0*/  BAR.SYNC.DEFER_BLOCKING 0x0 ;  /* 0x0000000000007b1d */ /* 0x020fec0000010000 */
[----:B------:R-:W-:Y:S02]  /*06d0*/  BSSY B1, `(.L_x_14) ;  /* 0x000000b000017945 */ /* 0x000fe40003800000 */
[----:B------:R-:W-:Y:S06]  /*06e0*/  BAR.SYNC.DEFER_BLOCKING 0x0 ;  /* 0x0000000000007b1d */ /* 0x000fec0000010000 */
[----:B------:R5:W-:Y:S01]  /*06f0*/  @!P0 STS [R12], RZ ;  /* 0x000000ff0c008388 */ /* 0x000be20000000800 */
[----:B------:R-:W-:Y:S01]  /*0700*/  NOP ;  /* 0x0000000000007918 */ /* 0x000fe20000000000 */
[----:B------:R-:W-:Y:S05]  /*0710*/  @P2 BRA `(.L_x_15) ;  /* 0x0000000000182947 */ /* 0x000fea0003800000 */
[----:B-1234-:R-:W1:Y:S01]  /*0720*/  LDS R2, [UR20+0x8] ;  /* 0x00000814ff027984 */ /* 0x01ee620008000800 */
[----:B------:R-:W2:Y:S01]  /*0730*/  LDC.64 R10, c[0x0][0x218] ;  /* 0x00008600ff0a7b82 */ /* 0x000ea20000000a00 */
[----:B------:R-:W-:Y:S02]  /*0740*/  IMAD.MOV.U32 R3, RZ, RZ, 0x70 ;  /* 0x00000070ff037424 */ /* 0x000fe400078e00ff */
[----:B--2---:R2:W-:Y:S03]  /*0750*/  STS.64 [UR20], R10 ;  /* 0x0000000aff007988 */ /* 0x0045e60008000a14 */
[----:B-1----:R-:W-:-:S05]  /*0760*/  LOP3.LUT R2, R2, 0x10, R3, 0xd8, !PT ;  /* 0x0000001002027812 */ /* 0x002fca00078ed803 */
[----:B------:R2:W-:Y:S02]  /*0770*/  STS [UR20+0x8], R2 ;  /* 0x00000802ff007988 */ /* 0x0005e40008000814 */
.L_x_15:
[----:B----4-:R-:W-:Y:S05]  /*0780*/  BSYNC B1 ;  /* 0x0000000000017941 */ /* 0x010fea0003800000 */
.L_x_14:
[----:B------:R-:W-:Y:S04]  /*0790*/  BSSY B2, `(.L_x_16) ;  /* 0x000000f000027945 */ /* 0x000fe80003800000 */
[----:B------:R-:W-:Y:S04]  /*07a0*/  BSSY B1, `(.L_x_17) ;  /* 0x000000c000017945 */ /* 0x000fe80003800000 */
[----:B------:R-:W-:Y:S05]  /*07b0*/  @P2 BRA `(.L_x_18) ;  /* 0x0000000000282947 */ /* 0x000fea0003800000 */
[----:B-123--:R-:W1:Y:S01]  /*07c0*/  LDS R2, [UR20+0x34] ;  /* 0x00003414ff027984 */ /* 0x00ee620008000800 */
[----:B------:R-:W-:Y:S01]  /*07d0*/  IMAD.MOV.U32 R3, RZ, RZ, 0x3f000000 ;  /* 0x3f000000ff037424 */ /* 0x000fe200078e00ff */
[----:B------:R-:W-:Y:S05]  /*07e0*/  @P2 BREAK B1 ;  /* 0x0000000000012942 */ /* 0x000fea0003800000 */
[----:B-1----:R-:W-:-:S05]  /*07f0*/  LOP3.LUT R2, R2, 0xff000000, R3, 0xb8, !PT ;  /* 0xff00000002027812 */ /* 0x002fca00078eb803 */
[----:B------:R1:W-:Y:S01]  /*0800*/  STS [UR20+0x34], R2 ;  /* 0x00003402ff007988 */ /* 0x0003e20008000814 */
[----:B------:R-:W-:Y:S05]  /*0810*/  @P2 BRA `(.L_x_19) ;  /* 0x0000000000182947 */ /* 0x000fea0003800000 */
[----:B------:R-:W2:Y:S01]  /*0820*/  LDS R3, [UR20+0x38] ;  /* 0x00003814ff037984 */ /* 0x000ea20008000800 */
[----:B-1----:R-:W-:-:S05]  /*0830*/  IMAD.MOV.U32 R2, RZ, RZ, 0xff ;  /* 0x000000ffff027424 */ /* 0x002fca00078e00ff */
[----:B--2---:R-:W-:-:S05]  /*0840*/  LOP3.LUT R2, R3, 0xff, R2, 0xb8, !PT ;  /* 0x000000ff03027812 */ /* 0x004fca00078eb802 */
[----:B------:R4:W-:Y:S02]  /*0850*/  STS [UR20+0x38], R2 ;  /* 0x00003802ff007988 */ /* 0x0009e40008000814 */
.L_x_18:
[----:B------:R-:W-:Y:S05]  /*0860*/  BSYNC B1 ;  /* 0x0000000000017941 */ /* 0x000fea0003800000 */
.L_x_17:
[----:B------:R1:W-:Y:S02]  /*0870*/  @!P2 STS [UR20+0x20], R9 ;  /* 0x00002009ff00a988 */ /* 0x0003e40008000814 */
.L_x_19:
[----:B------:R-:W-:Y:S05]  /*0880*/  BSYNC B2 ;  /* 0x0000000000027941 */ /* 0x000fea0003800000 */
.L_x_16:
[----:B------:R-:W-:Y:S05]  /*0890*/  WARPSYNC.ALL ;  /* 0x0000000000007948 */ /* 0x000fea0003800000 */
[----:B------:R-:W2:Y:S01]  /*08a0*/  LDC R5, c[0x0][0x22c] ;  /* 0x00008b00ff057b82 */ /* 0x000ea20000000800 */
[----:B------:R-:W-:Y:S01]  /*08b0*/  BSSY B2, `(.L_x_20) ;  /* 0x0000010000027945 */ /* 0x000fe20003800000 */
[----:B--2---:R-:W-:-:S05]  /*08c0*/  VIADD R5, R5, 0xffffffff ;  /* 0xffffffff05057836 */ /* 0x004fca0000000000 */
[----:B------:R2:W-:Y:S01]  /*08d0*/  @!P2 STS [UR20+0x24], R5 ;  /* 0x00002405ff00a988 */ /* 0x0005e20008000814 */
[----:B------:R-:W-:Y:S05]  /*08e0*/  @P2 BRA `(.L_x_21) ;  /* 0x0000000000302947 */ /* 0x000fea0003800000 */
[----:B------:R-:W2:Y:S01]  /*08f0*/  LDS R3, [UR20+0x34] ;  /* 0x00003414ff037984 */ /* 0x000ea20008000800 */
[----:B------:R-:W2:Y:S03]  /*0900*/  LDC.64 R10, c[0x0][0x240] ;  /* 0x00009000ff0a7b82 */ /* 0x000ea60000000a00 */
[----:B-1-34-:R-:W1:Y:S01]  /*0910*/  LDS R2, [UR20+0x1c] ;  /* 0x00001c14ff027984 */ /* 0x01ae620008000800 */
[C---:B--2---:R-:W-:Y:S01]  /*0920*/  SHF.L.U64.HI R8, R10.reuse, 0x1, R11 ;  /* 0x000000010a087819 */ /* 0x044fe2000001020b */
[----:B------:R-:W-:-:S03]  /*0930*/  IMAD.SHL.U32 R7, R10, 0x2, RZ ;  /* 0x000000020a077824 */ /* 0x000fc600078e00ff */
[--C-:B------:R-:W-:Y:S02]  /*0940*/  SHF.R.U32.HI R9, RZ, 0x4, R8.reuse ;  /* 0x00000004ff097819 */ /* 0x100fe40000011608 */
[----:B------:R-:W-:-:S05]  /*0950*/  SHF.R.U64 R7, R7, 0x4, R8 ;  /* 0x0000000407077819 */ /* 0x000fca0000001208 */
[----:B------:R2:W-:Y:S01]  /*0960*/  STS [UR20+0xc], R7 ;  /* 0x00000c07ff007988 */ /* 0x0005e20008000814 */
[----:B------:R-:W-:Y:S02]  /*0970*/  LOP3.LUT R3, R3, 0x7, RZ, 0xb8, !PT ;  /* 0x0000000703037812 */ /* 0x000fe400078eb8ff */
[----:B-1----:R-:W-:-:S03]  /*0980*/  LOP3.LUT R2, R2, 0xf, R9, 0xb8, !PT ;  /* 0x0000000f02027812 */ /* 0x002fc600078eb809 */
[----:B------:R2:W-:Y:S04]  /*0990*/  STS [UR20+0x34], R3 ;  /* 0x00003403ff007988 */ /* 0x0005e80008000814 */
[----:B------:R2:W-:Y:S02]  /*09a0*/  STS [UR20+0x1c], R2 ;  /* 0x00001c02ff007988 */ /* 0x0005e40008000814 */
.L_x_21:
[----:B------:R-:W-:Y:S05]  /*09b0*/  BSYNC B2 ;  /* 0x0000000000027941 */ /* 0x000fea0003800000 */
.L_x_20:
[----:B------:R-:W-:Y:S04]  /*09c0*/  BSSY B3, `(.L_x_22) ;  /* 0x000001a000037945 */ /* 0x000fe80003800000 */
[----:B------:R-:W-:Y:S04]  /*09d0*/  BSSY B2, `(.L_x_23) ;  /* 0x0000015000027945 */ /* 0x000fe80003800000 */
[----:B------:R-:W-:Y:S05]  /*09e0*/  @P2 BRA `(.L_x_24) ;  /* 0x0000000000202947 */ /* 0x000fea0003800000 */
[----:B-1234-:R-:W1:Y:S02]  /*09f0*/  LDS R2, [UR20+0x34] ;  /* 0x00003414ff027984 */ /* 0x01ee640008000800 */
[----:B-1----:R-:W-:-:S05]  /*0a00*/  LOP3.LUT R2, R2, 0x38, RZ, 0xb8, !PT ;  /* 0x0000003802027812 */ /* 0x002fca00078eb8ff */
[----:B------:R1:W-:Y:S01]  /*0a10*/  STS [UR20+0x34], R2 ;  /* 0x00003402ff007988 */ /* 0x0003e20008000814 */
[----:B------:R-:W-:Y:S05]  /*0a20*/  @P2 BRA `(.L_x_25) ;  /* 0x0000000000202947 */ /* 0x000fea0003800000 */
[----:B-1----:R-:W1:Y:S01]  /*0a30*/  LDS R2, [UR20+0x8] ;  /* 0x00000814ff027984 */ /* 0x002e620008000800 */
[----:B------:R-:W-:-:S05]  /*0a40*/  IMAD.MOV.U32 R3, RZ, RZ, 0x780 ;  /* 0x00000780ff037424 */ /* 0x000fca00078e00ff */
[----:B-1----:R-:W-:-:S05]  /*0a50*/  LOP3.LUT R2, R2, 0x500, R3, 0xd8, !PT ;  /* 0x0000050002027812 */ /* 0x002fca00078ed803 */
[----:B------:R1:W-:Y:S02]  /*0a60*/  STS [UR20+0x8], R2 ;  /* 0x00000802ff007988 */ /* 0x0003e40008000814 */
.L_x_24:
[----:B------:R-:W-:Y:S05]  /*0a70*/  @P2 BRA `(.L_x_26) ;  /* 0x0000000000282947 */ /* 0x000fea0003800000 */
[----:B-1234-:R-:W1:Y:S02]  /*0a80*/  LDS R2, [UR20+0x8] ;  /* 0x00000814ff027984 */ /* 0x01ee640008000800 */
[----:B-1----:R-:W-:-:S05]  /*0a90*/  LOP3.LUT R2, R2, 0x1800, RZ, 0xb8, !PT ;  /* 0x0000180002027812 */ /* 0x002fca00078eb8ff */
[----:B------:R2:W-:Y:S02]  /*0aa0*/  STS [UR20+0x8], R2 ;  /* 0x00000802ff007988 */ /* 0x0005e40008000814 */
.L_x_25:
[----:B------:R-:W-:Y:S05]  /*0ab0*/  @P2 BREAK B2 ;  /* 0x0000000000022942 */ /* 0x000fea0003800000 */
[----:B------:R-:W-:Y:S05]  /*0ac0*/  @P2 BRA `(.L_x_27) ;  /* 0x0000000000242947 */ /* 0x000fea0003800000 */
[----:B-12---:R-:W1:Y:S01]  /*0ad0*/  LDS R2, [UR20+0x8] ;  /* 0x00000814ff027984 */ /* 0x006e620008000800 */
[----:B------:R-:W-:-:S05]  /*0ae0*/  IMAD.MOV.U32 R3, RZ, RZ, 0x6000 ;  /* 0x00006000ff037424 */ /* 0x000fca00078e00ff */
[----:B-1----:R-:W-:-:S04]  /*0af0*/  LOP3.LUT R2, R2, 0x6000, R3, 0xd8, !PT ;  /* 0x0000600002027812 */ /* 0x002fc800078ed803 */
[----:B------:R-:W-:-:S05]  /*0b00*/  LOP3.LUT R2, R2, 0x400000, RZ, 0xb8, !PT ;  /* 0x0040000002027812 */ /* 0x000fca00078eb8ff */
[----:B------:R1:W-:Y:S02]  /*0b10*/  STS [UR20+0x8], R2 ;  /* 0x00000802ff007988 */ /* 0x0003e40008000814 */
.L_x_26:
[----:B------:R-:W-:Y:S05]  /*0b20*/  BSYNC B2 ;  /* 0x0000000000027941 */ /* 0x000fea0003800000 */
.L_x_23:
[----:B-1234-:R-:W1:Y:S02]  /*0b30*/  @!P2 LDS R2, [UR20+0x8] ;  /* 0x00000814ff02a984 */ /* 0x01ee640008000800 */
[----:B-1----:R-:W-:-:S05]  /*0b40*/  @!P2 LOP3.LUT R2, R2, 0x8000, RZ, 0xb8, !PT ;  /* 0x000080000202a812 */ /* 0x002fca00078eb8ff */
[----:B------:R3:W-:Y:S02]  /*0b50*/  @!P2 STS [UR20+0x8], R2 ;  /* 0x00000802ff00a988 */ /* 0x0007e40008000814 */
.L_x_27:
[----:B------:R-:W-:Y:S05]  /*0b60*/  BSYNC B3 ;  /* 0x0000000000037941 */ /* 0x000fea0003800000 */
.L_x_22:
[----:B------:R-:W-:Y:S05]  /*0b70*/  WARPSYNC.ALL ;  /* 0x0000000000007948 */ /* 0x000fea0003800000 */
[----:B------:R-:W-:-:S04]  /*0b80*/  UIADD3 UR25, UR5, 0x80, URZ ;  /* 0x0000008005197890 */ /* 0x000fc8000fffe03f */
[----:B------:R-:W-:-:S04]  /*0b90*/  UIADD3 UR24, UP0, UR25, UR26, URZ ;  /* 0x0000001a19187290 */ /* 0x000fc8000ff1e03f */
[----:B------:R-:W-:Y:S01]  /*0ba0*/  ULEA.HI.X.SX32 UR25, UR25, UR27, 0x1, UP0 ;  /* 0x0000001b19197291 */ /* 0x000fe200080f0e3f */
[----:B------:R-:W-:Y:S11]  /*0bb0*/  @P0 BRA `(.L_x_28) ;  /* 0x0000000000280947 */ /* 0x000ff60003800000 */
[----:B-123--:R-:W1:Y:S01]  /*0bc0*/  S2R R2, SR_LANEID ;  /* 0x0000000000027919 */ /* 0x00ee620000000000 */
[----:B------:R-:W-:Y:S05]  /*0bd0*/  WARPSYNC.ALL ;  /* 0x0000000000007948 */ /* 0x000fea0003800000 */
[----:B-1----:R-:W-:-:S05]  /*0be0*/  IMAD.SHL.U32 R8, R2, 0x4, RZ ;  /* 0x0000000402087824 */ /* 0x002fca00078e00ff */
[----:B------:R-:W1:Y:S01]  /*0bf0*/  LDS R7, [R8+UR20] ;  /* 0x0000001408077984 */ /* 0x000e620008000800 */
[----:B------:R-:W-:-:S05]  /*0c00*/  IADD3 R2, P1, R8, UR24, RZ ;  /* 0x0000001808027c10 */ /* 0x000fca000ff3e0ff */
[----:B------:R-:W-:-:S05]  /*0c10*/  IMAD.X R3, RZ, RZ, UR25, P1 ;  /* 0x00000019ff037e24 */ /* 0x000fca00088e06ff */
[----:B-1----:R4:W2:Y:S01]  /*0c20*/  ATOMG.E.EXCH.STRONG.GPU PT, RZ, [R2], R7 ;  /* 0x0000000702ff73a8 */ /* 0x0028a200041ee100 */
[----:B------:R-:W-:-:S04]  /*0c30*/  DEPBAR {5,4,3,2,1,0} ;  /* 0x0000003f0000791a */ /* 0x000fc80000000000 */
[----:B------:R4:W-:Y:S01]  /*0c40*/  UTMACCTL.IV [UR24] ;  /* 0x00000000180079b9 */ /* 0x0009e20008000000 */
[----:B------:R-:W-:Y:S01]  /*0c50*/  NOP ;  /* 0x0000000000007918 */ /* 0x000fe20000000000 */
.L_x_28:
[----:B------:R-:W-:Y:S05]  /*0c60*/  @P0 BRA `(.L_x_29) ;  /* 0x00000000000c0947 */ /* 0x000fea0003800000 */
[----:B------:R0:W-:Y:S01]  /*0c70*/  UTMACMDFLUSH ;  /* 0x00000000000079b7 */ /* 0x0001e20000000000 */
[----:B------:R-:W-:Y:S05]  /*0c80*/  @P0 BRA `(.L_x_29) ;  /* 0x0000000000040947 */ /* 0x000fea0003800000 */
[----:B------:R-:W-:-:S04]  /*0c90*/  DEPBAR.LE SB0, 0x0 ;  /* 0x000080000000791a */ /* 0x000fc80000000000 */
.L_x_29:
[----:B------:R-:W-:Y:S05]  /*0ca0*/  WARPSYNC.ALL ;  /* 0x0000000000007948 */ /* 0x000fea0003800000 */
[----:B--2---:R-:W-:Y:S06]  /*0cb0*/  BAR.SYNC.DEFER_BLOCKING 0x0 ;  /* 0x0000000000007b1d */ /* 0x004fec0000010000 */
[----:B------:R-:W-:Y:S02]  /*0cc0*/  BSSY B3, `(.L_x_30) ;  /* 0x000000b000037945 */ /* 0x000fe40003800000 */
[----:B------:R-:W-:Y:S06]  /*0cd0*/  BAR.SYNC.DEFER_BLOCKING 0x0 ;  /* 0x0000000000007b1d */ /* 0x000fec0000010000 */
[----:B------:R2:W-:Y:S01]  /*0ce0*/  @!P0 STS [R12], RZ ;  /* 0x000000ff0c008388 */ /* 0x0005e20000000800 */
[----:B------:R-:W-:Y:S01]  /*0cf0*/  NOP ;  /* 0x0000000000007918 */ /* 0x000fe20000000000 */
[----:B------:R-:W-:Y:S05]  /*0d00*/  @P2 BRA `(.L_x_31) ;  /* 0x0000000000182947 */ /* 0x000fea0003800000 */
[----:B-1-34-:R-:W1:Y:S01]  /*0d10*/  LDS R2, [UR20+0x8] ;  /* 0x00000814ff027984 */ /* 0x01ae620008000800 */
[----:B------:R-:W3:Y:S01]  /*0d20*/  LDC.64 R8, c[0x0][0x220] ;  /* 0x00008800ff087b82 */ /* 0x000ee20000000a00 */
[----:B------:R-:W-:Y:S02]  /*0d30*/  IMAD.MOV.U32 R3, RZ, RZ, 0x70 ;  /* 0x00000070ff037424 */ /* 0x000fe400078e00ff */
[----:B---3--:R3:W-:Y:S03]  /*0d40*/  STS.64 [UR20], R8 ;  /* 0x00000008ff007988 */ /* 0x0087e60008000a14 */
[----:B-1----:R-:W-:-:S05]  /*0d50*/  LOP3.LUT R2, R2, 0x10, R3, 0xd8, !PT ;  /* 0x0000001002027812 */ /* 0x002fca00078ed803 */
[----:B------:R3:W-:Y:S02]  /*0d60*/  STS [UR20+0x8], R2 ;  /* 0x00000802ff007988 */ /* 0x0007e40008000814 */
.L_x_31:
[----:B----4-:R-:W-:Y:S05]  /*0d70*/  BSYNC B3 ;  /* 0x0000000000037941 */ /* 0x010fea0003800000 */
.L_x_30:
[----:B------:R-:W-:Y:S04]  /*0d80*/  BSSY B4, `(.L_x_32) ;  /* 0x0000011000047945 */ /* 0x000fe80003800000 */
[----:B------:R-:W-:Y:S04]  /*0d90*/  BSSY B3, `(.L_x_33) ;  /* 0x000000e000037945 */ /* 0x000fe80003800000 */
[----:B------:R-:W-:Y:S05]  /*0da0*/  @P2 BRA `(.L_x_34) ;  /* 0x0000000000242947 */ /* 0x000fea0003800000 */
[----:B-1-3--:R-:W1:Y:S01]  /*0db0*/  LDS R2, [UR20+0x34] ;  /* 0x00003414ff027984 */ /* 0x00ae620008000800 */
[----:B------:R-:W-:-:S05]  /*0dc0*/  IMAD.MOV.U32 R3, RZ, RZ, 0x3f000000 ;  /* 0x3f000000ff037424 */ /* 0x000fca00078e00ff */
[----:B-1----:R-:W-:-:S05]  /*0dd0*/  LOP3.LUT R2, R2, 0xff000000, R3, 0xb8, !PT ;  /* 0xff00000002027812 */ /* 0x002fca00078eb803 */
[----:B------:R1:W-:Y:S01]  /*0de0*/  STS [UR20+0x34], R2 ;  /* 0x00003402ff007988 */ /* 0x0003e20008000814 */
[----:B------:R-:W-:Y:S05]  /*0df0*/  @P2 BRA `(.L_x_35) ;  /* 0x00000000001c2947 */ /* 0x000fea0003800000 */
[----:B-1----:R-:W1:Y:S01]  /*0e00*/  LDS R2, [UR20+0x38] ;  /* 0x00003814ff027984 */ /* 0x002e620008000800 */
[----:B------:R-:W-:-:S05]  /*0e10*/  IMAD.MOV.U32 R3, RZ, RZ, 0x7f ;  /* 0x0000007fff037424 */ /* 0x000fca00078e00ff */
[----:B-1----:R-:W-:-:S05]  /*0e20*/  LOP3.LUT R2, R2, 0xff, R3, 0xb8, !PT ;  /* 0x000000ff02027812 */ /* 0x002fca00078eb803 */
[----:B------:R4:W-:Y:S02]  /*0e30*/  STS [UR20+0x38], R2 ;  /* 0x00003802ff007988 */ /* 0x0009e40008000814 */
.L_x_34:
[----:B------:R-:W-:Y:S05]  /*0e40*/  @P2 BREAK B3 ;  /* 0x0000000000032942 */ /* 0x000fea0003800000 */
[----:B------:R-:W-:Y:S05]  /*0e50*/  @P2 BRA `(.L_x_36) ;  /* 0x00000000000c2947 */ /* 0x000fea0003800000 */
[----:B------:R1:W-:Y:S02]  /*0e60*/  STS [UR20+0x20], R5 ;  /* 0x00002005ff007988 */ /* 0x0003e40008000814 */
.L_x_35:
[----:B------:R-:W-:Y:S05]  /*0e70*/  BSYNC B3 ;  /* 0x0000000000037941 */ /* 0x000fea0003800000 */
.L_x_33:
[----:B------:R1:W-:Y:S02]  /*0e80*/  @!P2 STS [UR20+0x24], R4 ;  /* 0x00002404ff00a988 */ /* 0x0003e40008000814 */
.L_x_36:
[----:B------:R-:W-:Y:S05]  /*0e90*/  BSYNC B4 ;  /* 0x0000000000047941 */ /* 0x000fea0003800000 */
.L_x_32:
[----:B------:R-:W-:Y:S05]  /*0ea0*/  WARPSYNC.ALL ;  /* 0x0000000000007948 */ /* 0x000fea0003800000 */
[----:B------:R-:W-:Y:S04]  /*0eb0*/  BSSY B4, `(.L_x_37) ;  /* 0x000000e000047945 */ /* 0x000fe80003800000 */
[----:B------:R-:W-:Y:S05]  /*0ec0*/  @P2 BRA `(.L_x_38) ;  /* 0x0000000000302947 */ /* 0x000fea0003800000 */
[----:B------:R-:W5:Y:S01]  /*0ed0*/  LDS R3, [UR20+0x34] ;  /* 0x00003414ff037984 */ /* 0x000f620008000800 */
[----:B-1----:R-:W1:Y:S03]  /*0ee0*/  LDC.64 R4, c[0x0][0x248] ;  /* 0x00009200ff047b82 */ /* 0x002e660000000a00 */
[----:B---34-:R-:W3:Y:S01]  /*0ef0*/  LDS R2, [UR20+0x1c] ;  /* 0x00001c14ff027984 */ /* 0x018ee20008000800 */
[C---:B-1----:R-:W-:Y:S01]  /*0f00*/  SHF.L.U64.HI R5, R4.reuse, 0x1, R5 ;  /* 0x0000000104057819 */ /* 0x042fe20000010205 */
[----:B------:R-:W-:-:S03]  /*0f10*/  IMAD.SHL.U32 R4, R4, 0x2, RZ ;  /* 0x0000000204047824 */ /* 0x000fc600078e00ff */
[--C-:B------:R-:W-:Y:S02]  /*0f20*/  SHF.R.U32.HI R7, RZ, 0x4, R5.reuse ;  /* 0x00000004ff077819 */ /* 0x100fe40000011605 */
[----:B------:R-:W-:-:S05]  /*0f30*/  SHF.R.U64 R4, R4, 0x4, R5 ;  /* 0x0000000404047819 */ /* 0x000fca0000001205 */
[----:B------:R1:W-:Y:S01]  /*0f40*/  STS [UR20+0xc], R4 ;  /* 0x00000c04ff007988 */ /* 0x0003e20008000814 */
[----:B-----5:R-:W-:Y:S02]  /*0f50*/  LOP3.LUT R3, R3, 0x7, RZ, 0xb8, !PT ;  /* 0x0000000703037812 */ /* 0x020fe400078eb8ff */
[----:B---3--:R-:W-:-:S03]  /*0f60*/  LOP3.LUT R2, R2, 0xf, R7, 0xb8, !PT ;  /* 0x0000000f02027812 */ /* 0x008fc600078eb807 */
[----:B------:R1:W-:Y:S04]  /*0f70*/  STS [UR20+0x34], R3 ;  /* 0x00003403ff007988 */ /* 0x0003e80008000814 */
[----:B------:R1:W-:Y:S02]  /*0f80*/  STS [UR20+0x1c], R2 ;  /* 0x00001c02ff007988 */ /* 0x0003e40008000814 */
.L_x_38:
[----:B------:R-:W-:Y:S05]  /*0f90*/  BSYNC B4 ;  /* 0x0000000000047941 */ /* 0x000fea0003800000 */
.L_x_37:
        /* <DEDUP_REMOVED lines=11> */
.L_x_41:
[----:B------:R-:W-:Y:S05]  /*1050*/  @P2 BRA `(.L_x_43) ;  /* 0x0000000000282947 */ /* 0x000fea0003800000 */
[----:B-1-34-:R-:W1:Y:S02]  /*1060*/  LDS R2, [UR20+0x8] ;  /* 0x00000814ff027984 */ /* 0x01ae640008000800 */
[----:B-1----:R-:W-:-:S05]  /*1070*/  LOP3.LUT R2, R2, 0x1800, RZ, 0xb8, !PT ;  /* 0x0000180002027812 */ /* 0x002fca00078eb8ff */
[----:B------:R3:W-:Y:S02]  /*1080*/  STS [UR20+0x8], R2 ;  /* 0x00000802ff007988 */ /* 0x0007e40008000814 */
.L_x_42:
[----:B------:R-:W-:Y:S05]  /*1090*/  @P2 BREAK B5 ;  /* 0x0000000000052942 */ /* 0x000fea0003800000 */
[----:B------:R-:W-:Y:S05]  /*10a0*/  @P2 BRA `(.L_x_44) ;  /* 0x0000000000242947 */ /* 0x000fea0003800000 */
[----:B-1-3--:R-:W1:Y:S01]  /*10b0*/  LDS R2, [UR20+0x8] ;  /* 0x00000814ff027984 */ /* 0x00ae620008000800 */
[----:B------:R-:W-:-:S05]  /*10c0*/  IMAD.MOV.U32 R3, RZ, RZ, 0x6000 ;  /* 0x00006000ff037424 */ /* 0x000fca00078e00ff */
[----:B-1----:R-:W-:-:S04]  /*10d0*/  LOP3.LUT R2, R2, 0x6000, R3, 0xd8, !PT ;  /* 0x0000600002027812 */ /* 0x002fc800078ed803 */
[----:B------:R-:W-:-:S05]  /*10e0*/  LOP3.LUT R2, R2, 0x400000, RZ, 0xb8, !PT ;  /* 0x0040000002027812 */ /* 0x000fca00078eb8ff */
[----:B------:R1:W-:Y:S02]  /*10f0*/  STS [UR20+0x8], R2 ;  /* 0x00000802ff007988 */ /* 0x0003e40008000814 */
.L_x_43:
[----:B------:R-:W-:Y:S05]  /*1100*/  BSYNC B5 ;  /* 0x0000000000057941 */ /* 0x000fea0003800000 */
.L_x_40:
[----:B-1-34-:R-:W1:Y:S02]  /*1110*/  @!P2 LDS R2, [UR20+0x8] ;  /* 0x00000814ff02a984 */ /* 0x01ae640008000800 */
[----:B-1----:R-:W-:-:S05]  /*1120*/  @!P2 LOP3.LUT R2, R2, 0x8000, RZ, 0xb8, !PT ;  /* 0x000080000202a812 */ /* 0x002fca00078eb8ff */
[----:B------:R4:W-:Y:S02]  /*1130*/  @!P2 STS [UR20+0x8], R2 ;  /* 0x00000802ff00a988 */ /* 0x0009e40008000814 */
.L_x_44:
[----:B------:R-:W-:Y:S05]  /*1140*/  BSYNC B4 ;  /* 0x0000000000047941 */ /* 0x000fea0003800000 */
.L_x_39:
[----:B------:R-:W-:Y:S05]  /*1150*/  WARPSYNC.ALL ;  /* 0x0000000000007948 */ /* 0x000fea0003800000 */
[----:B------:R-:W-:Y:S01]  /*1160*/  UIADD3 UR5, UR5, 0x100, URZ ;  /* 0x0000010005057890 */ /* 0x000fe2000fffe03f */
[----:B------:R-:W-:Y:S01]  /*1170*/  ISETP.GE.AND P1, PT, R13, 0x1, PT ;  /* 0x000000010d00780c */ /* 0x000fe20003f26270 */
[----:B------:R-:W-:Y:S01]  /*1180*/  IMAD.MOV.U32 R24, RZ, RZ, RZ ;  /* 0x000000ffff187224 */ /* 0x000fe200078e00ff */
[----:B------:R-:W-:Y:S01]  /*1190*/  SHF.R.U32.HI R7, RZ, 0x5, R0 ;  /* 0x00000005ff077819 */ /* 0x000fe20000011600 */
[----:B------:R-:W-:-:S04]  /*11a0*/  UIADD3 UR26, UP0, UR5, UR26, URZ ;  /* 0x0000001a051a7290 */ /* 0x000fc8000ff1e03f */
[----:B------:R-:W-:Y:S01]  /*11b0*/  ULEA.HI.X.SX32 UR27, UR5, UR27, 0x1, UP0 ;  /* 0x0000001b051b7291 */ /* 0x000fe200080f0e3f */
[----:B------:R-:W-:Y:S11]  /*11c0*/  @P0 BRA `(.L_x_45) ;  /* 0x0000000000280947 */ /* 0x000ff60003800000 */
[----:B-1-34-:R-:W1:Y:S01]  /*11d0*/  S2R R2, SR_LANEID ;  /* 0x0000000000027919 */ /* 0x01ae620000000000 */
[----:B------:R-:W-:Y:S05]  /*11e0*/  WARPSYNC.ALL ;  /* 0x0000000000007948 */ /* 0x000fea0003800000 */
[----:B-1----:R-:W-:-:S05]  /*11f0*/  IMAD.SHL.U32 R4, R2, 0x4, RZ ;  /* 0x0000000402047824 */ /* 0x002fca00078e00ff */
[----:B------:R-:W1:Y:S01]  /*1200*/  LDS R5, [R4+UR20] ;  /* 0x0000001404057984 */ /* 0x000e620008000800 */
[----:B------:R-:W-:-:S05]  /*1210*/  IADD3 R2, P3, R4, UR26, RZ ;  /* 0x0000001a04027c10 */ /* 0x000fca000ff7e0ff */
[----:B------:R-:W-:-:S05]  /*1220*/  IMAD.X R3, RZ, RZ, UR27, P3 ;  /* 0x0000001bff037e24 */ /* 0x000fca00098e06ff */
[----:B-1----:R1:W3:Y:S01]  /*1230*/  ATOMG.E.EXCH.STRONG.GPU PT, RZ, [R2], R5 ;  /* 0x0000000502ff73a8 */ /* 0x0022e200041ee100 */
[----:B------:R-:W-:-:S04]  /*1240*/  DEPBAR {5,4,3,2,1,0} ;  /* 0x0000003f0000791a */ /* 0x000fc80000000000 */
[----:B------:R1:W-:Y:S01]  /*1250*/  UTMACCTL.IV [UR26] ;  /* 0x000000001a0079b9 */ /* 0x0003e20008000000 */
[----:B------:R-:W-:Y:S01]  /*1260*/  NOP ;  /* 0x0000000000007918 */ /* 0x000fe20000000000 */
.L_x_45:
[----:B------:R-:W-:Y:S05]  /*1270*/  @P0 BRA `(.L_x_46) ;  /* 0x00000000000c0947 */ /* 0x000fea0003800000 */
[----:B------:R0:W-:Y:S01]  /*1280*/  UTMACMDFLUSH ;  /* 0x00000000000079b7 */ /* 0x0001e20000000000 */
[----:B------:R-:W-:Y:S05]  /*1290*/  @P0 BRA `(.L_x_46) ;  /* 0x0000000000040947 */ /* 0x000fea0003800000 */
[----:B------:R-:W-:-:S04]  /*12a0*/  DEPBAR.LE SB0, 0x0 ;  /* 0x000080000000791a */ /* 0x000fc80000000000 */
.L_x_46:
[----:B------:R-:W-:Y:S05]  /*12b0*/  WARPSYNC.ALL ;  /* 0x0000000000007948 */ /* 0x000fea0003800000 */
[----:B---3--:R-:W-:Y:S01]  /*12c0*/  BAR.SYNC.DEFER_BLOCKING 0x0 ;  /* 0x0000000000007b1d */ /* 0x008fe20000010000 */
[----:B------:R-:W-:Y:S01]  /*12d0*/  R2UR UR21, R7 ;  /* 0x00000000071572ca */ /* 0x000fe200000e0000 */
[----:B------:R-:W-:Y:S01]  /*12e0*/  USHF.L.U32 UR15, UR32, 0x8, URZ ;  /* 0x00000008200f7899 */ /* 0x000fe2000800063f */
[----:B------:R-:W-:Y:S01]  /*12f0*/  IMAD.MOV.U32 R25, RZ, RZ, RZ ;  /* 0x000000ffff197224 */ /* 0x000fe200078e00ff */
[----:B------:R-:W-:Y:S01]  /*1300*/  USHF.L.U32 UR11, UR33, 0x7, URZ ;  /* 0x00000007210b7899 */ /* 0x000fe2000800063f */
[----:B------:R-:W-:Y:S01]  /*1310*/  CS2R R26, SRZ ;  /* 0x00000000001a7805 */ /* 0x000fe2000001ff00 */
[----:B------:R-:W-:Y:S01]  /*1320*/  VOTEU.ALL UP0, P2 ;  /* 0x00000000003f7886 */ /* 0x000fe20001000000 */
[----:B------:R-:W-:Y:S01]  /*1330*/  UMOV UR6, 0x1 ;  /* 0x0000000100067882 */ /* 0x000fe20000000000 */
[----:B------:R-:W-:Y:S01]  /*1340*/  VOTEU.ALL UP1, P2 ;  /* 0x00000000003f7886 */ /* 0x000fe20001020000 */
[----:B------:R-:W-:-:S02]  /*1350*/  CS2R R28, SRZ ;  /* 0x00000000001c7805 */ /* 0x000fc4000001ff00 */
[----:B------:R-:W-:Y:S01]  /*1360*/  CS2R R30, SRZ ;  /* 0x00000000001e7805 */ /* 0x000fe2000001ff00 */
[----:B------:R-:W-:-:S04]  /*1370*/  @!UP0 UIADD3 UR8, -UR6, 0x100000, URZ ;  /* 0x0010000006088890 */ /* 0x000fc8000fffe13f */
[----:B------:R-:W-:Y:S02]  /*1380*/  @!UP0 USHF.L.U32 UR9, UR8, 0xb, URZ ;  /* 0x0000000b08098899 */ /* 0x000fe4000800063f */
[----:B------:R-:W-:Y:S01]  /*1390*/  @!UP0 USHF.L.U32 UR8, UR8, 0x1, URZ ;  /* 0x0000000108088899 */ /* 0x000fe2000800063f */
[----:B------:R-:W-:Y:S01]  /*13a0*/  CS2R R32, SRZ ;  /* 0x0000000000207805 */ /* 0x000fe2000001ff00 */
[----:B------:R-:W-:-:S04]  /*13b0*/  @!UP0 UIADD3 UR6, -UR6, 0x100000, URZ ;  /* 0x0010000006068890 */ /* 0x000fc8000fffe13f */
[----:B------:R-:W-:Y:S02]  /*13c0*/  @!UP0 USHF.L.U32 UR7, UR6, 0xb, URZ ;  /* 0x0000000b06078899 */ /* 0x000fe4000800063f */
[----:B------:R-:W-:Y:S01]  /*13d0*/  @!UP0 USHF.L.U32 UR6, UR6, 0x1, URZ ;  /* 0x0000000106068899 */ /* 0x000fe2000800063f */
[----:B------:R-:W-:Y:S01]  /*13e0*/  CS2R R34, SRZ ;  /* 0x0000000000227805 */ /* 0x000fe2000001ff00 */
[----:B------:R-:W-:Y:S01]  /*13f0*/  VOTEU.ALL UP0, P2 ;  /* 0x00000000003f7886 */ /* 0x000fe20001000000 */
[----:B------:R-:W-:Y:S02]  /*1400*/  CS2R R36, SRZ ;  /* 0x0000000000247805 */ /* 0x000fe4000001ff00 */
[----:B------:R-:W-:Y:S02]  /*1410*/  CS2R R38, SRZ ;  /* 0x0000000000267805 */ /* 0x000fe4000001ff00 */
[----:B------:R-:W-:Y:S02]  /*1420*/  CS2R R40, SRZ ;  /* 0x0000000000287805 */ /* 0x000fe4000001ff00 */
[----:B------:R-:W-:-:S02]  /*1430*/  CS2R R42, SRZ ;  /* 0x00000000002a7805 */ /* 0x000fc4000001ff00 */
[----:B------:R-:W-:Y:S02]  /*1440*/  CS2R R44, SRZ ;  /* 0x00000000002c7805 */ /* 0x000fe4000001ff00 */
[----:B------:R-:W-:Y:S02]  /*1450*/  CS2R R46, SRZ ;  /* 0x00000000002e7805 */ /* 0x000fe4000001ff00 */
[----:B------:R-:W-:Y:S02]  /*1460*/  CS2R R48, SRZ ;  /* 0x0000000000307805 */ /* 0x000fe4000001ff00 */
[----:B------:R-:W-:Y:S01]  /*1470*/  CS2R R50, SRZ ;  /* 0x0000000000327805 */ /* 0x000fe2000001ff00 */
[----:B------:R-:W3:Y:S02]  /*1480*/  FENCE.VIEW.ASYNC.S ;  /* 0x00000000000073c6 */ /* 0x000ee40000000000 */
[----:B---3--:R3:W4:Y:S02]  /*1490*/  @!UP0 SYNCS.EXCH.64 URZ, [UR20+0x18000], UR8 ;  /* 0x01800008143f85b2 */ /* 0x0087240008000100 */
[----:B----4-:R-:W-:Y:S01]  /*14a0*/  BAR.SYNC.DEFER_BLOCKING 0x0 ;  /* 0x0000000000007b1d */ /* 0x010fe20000010000 */
[----:B------:R-:W-:-:S02]  /*14b0*/  CS2R R52, SRZ ;  /* 0x0000000000347805 */ /* 0x000fc4000001ff00 */
[----:B------:R-:W-:Y:S02]  /*14c0*/  CS2R R54, SRZ ;  /* 0x0000000000367805 */ /* 0x000fe4000001ff00 */
[----:B------:R-:W-:Y:S02]  /*14d0*/  CS2R R56, SRZ ;  /* 0x0000000000387805 */ /* 0x000fe4000001ff00 */
[----:B------:R-:W-:Y:S02]  /*14e0*/  CS2R R58, SRZ ;  /* 0x00000000003a7805 */ /* 0x000fe4000001ff00 */
[----:B------:R-:W-:Y:S02]  /*14f0*/  CS2R R60, SRZ ;  /* 0x00000000003c7805 */ /* 0x000fe4000001ff00 */
[----:B------:R-:W-:Y:S02]  /*1500*/  CS2R R62, SRZ ;  /* 0x00000000003e7805 */ /* 0x000fe4000001ff00 */
        /* <DEDUP_REMOVED lines=17> */
[----:B------:R3:W4:Y:S01]  /*1620*/  @!UP1 SYNCS.EXCH.64 URZ, [UR20+0x18008], UR6 ;  /* 0x01800806143f95b2 */ /* 0x0007220008000100 */
        /* <DEDUP_REMOVED lines=26> */
[----:B------:R-:W-:Y:S01]  /*17d0*/  CS2R R150, SRZ ;  /* 0x0000000000967805 */ /* 0x000fe2000001ff00 */
[----:B----4-:R-:W-:Y:S06]  /*17e0*/  @!P1 BRA `(.L_x_47) ;  /* 0x0000000800189947 */ /* 0x010fec0003800000 */
        /* <DEDUP_REMOVED lines=64> */
[----:B------:R-:W-:Y:S01]  /*1bf0*/  UMOV UR5, URZ ;  /* 0x0000003f00057c82 */ /* 0x000fe20008000000 */
[----:B------:R-:W-:-:S05]  /*1c00*/  UMOV UR10, URZ ;  /* 0x0000003f000a7c82 */ /* 0x000fca0008000000 */
.L_x_49:
[----:B------:R-:W-:Y:S01]  /*1c10*/  BAR.SYNC.DEFER_BLOCKING 0x0 ;  /* 0x0000000000007b1d */ /* 0x000fe20000010000 */
[----:B------:R-:W-:Y:S01]  /*1c20*/  ULEA UR30, UR5, UR20, 0x3 ;  /* 0x00000014051e7291 */ /* 0x000fe2000f8e183f */
[----:B-1----:R-:W-:Y:S01]  /*1c30*/  @!P2 IMAD.MOV.U32 R3, RZ, RZ, 0xc000 ;  /* 0x0000c000ff03a424 */ /* 0x002fe200078e00ff */
[----:B------:R-:W-:Y:S01]  /*1c40*/  ELECT P0, URZ, PT ;  /* 0x00000000003f782f */ /* 0x000fe20003800000 */
[----:B------:R-:W-:Y:S01]  /*1c50*/  IMAD.U32 R2, RZ, RZ, UR4 ;  /* 0x00000004ff027e24 */ /* 0x000fe2000f8e00ff */
[----:B---3--:R-:W-:Y:S02]  /*1c60*/  ULEA UR8, UR5, UR20, 0xe ;  /* 0x0000001405087291 */ /* 0x008fe4000f8e703f */
[----:B------:R-:W-:Y:S02]  /*1c70*/  ISETP.LT.U32.AND P0, PT, R6, 0x20, P0 ;  /* 0x000000200600780c */ /* 0x000fe40000701070 */
[----:B------:R-:W-:Y:S02]  /*1c80*/  ELECT P1, URZ, PT ;  /* 0x00000000003f782f */ /* 0x000fe40003820000 */
[----:B------:R-:W-:Y:S01]  /*1c90*/  SHF.L.U32 R2, R2, 0x1f, RZ ;  /* 0x0000001f02027819 */ /* 0x000fe200000006ff */
[----:B------:R-:W-:Y:S01]  /*1ca0*/  UIADD3 UR8, UR8, 0x10000, URZ ;  /* 0x0001000008087890 */ /* 0x000fe2000fffe03f */
[----:B------:R-:W-:Y:S01]  /*1cb0*/  ISETP.LT.U32.AND P1, PT, R6, 0x20, P1 ;  /* 0x000000200600780c */ /* 0x000fe20000f21070 */
[----:B------:R-:W-:Y:S01]  /*1cc0*/  ULEA UR12, UR5, UR20, 0xf ;  /* 0x00000014050c7291 */ /* 0x000fe2000f8e783f */
[----:B------:R-:W-:Y:S01]  /*1cd0*/  UMOV UR14, UR10 ;  /* 0x0000000a000e7c82 */ /* 0x000fe20008000000 */
[----:B------:R-:W-:-:S02]  /*1ce0*/  USHF.L.U32 UR16, UR21, 0x7, URZ ;  /* 0x0000000715107899 */ /* 0x000fc4000800063f */
[----:B------:R-:W-:Y:S02]  /*1cf0*/  USHF.R.U32.HI UR18, URZ, 0x4, UR12 ;  /* 0x000000043f127899 */ /* 0x000fe4000801160c */
[----:B------:R-:W-:Y:S01]  /*1d00*/  VOTEU.ANY UP0, P0 ;  /* 0x00000000003f7886 */ /* 0x000fe20000000100 */
[----:B------:R-:W-:Y:S01]  /*1d10*/  VOTEU.ANY UP2, P0 ;  /* 0x00000000003f7886 */ /* 0x000fe20000040100 */
[----:B------:R-:W-:Y:S01]  /*1d20*/  ULOP3.LUT UR16, UR16, 0x200, URZ, 0xc0, !UPT ;  /* 0x0000020010107892 */ /* 0x000fe2000f8ec03f */
[----:B------:R1:W-:Y:S01]  /*1d30*/  @!P2 SYNCS.ARRIVE.TRANS64 RZ, [UR30+0x18000], R3 ;  /* 0x01800003ffffa9a7 */ /* 0x0003e2000800001e */
[----:B------:R-:W-:Y:S01]  /*1d40*/  BAR.SYNC.DEFER_BLOCKING 0x0 ;  /* 0x0000000000007b1d */ /* 0x000fe20000010000 */
[----:B------:R-:W-:Y:S02]  /*1d50*/  @UP0 UIADD3 UR9, UR30, 0x18000, URZ ;  /* 0x000180001e090890 */ /* 0x000fe4000fffe03f */
[----:B------:R-:W-:Y:S02]  /*1d60*/  ULEA.HI UR16, UR8, UR16, URZ, 0x1c ;  /* 0x0000001008107291 */ /* 0x000fe4000f8fe03f */
[----:B------:R-:W-:Y:S01]  /*1d70*/  USGXT.U32 UR18, UR18, 0xe ;  /* 0x0000000e1212789a */ /* 0x000fe20008000000 */
[----:B------:R-:W-:Y:S01]  /*1d80*/  @UP0 UMOV UR6, UR22 ;  /* 0x0000001600060c82 */ /* 0x000fe20008000000 */
[----:B------:R-:W-:Y:S01]  /*1d90*/  @UP0 UMOV UR7, UR23 ;  /* 0x0000001700070c82 */ /* 0x000fe20008000000 */
[----:B------:R-:W-:Y:S01]  /*1da0*/  VOTEU.ANY UP1, P1 ;  /* 0x00000000003f7886 */ /* 0x000fe20000820100 */
[----:B------:R-:W-:Y:S01]  /*1db0*/  VOTEU.ANY UP3, P1 ;  /* 0x00000000003f7886 */ /* 0x000fe20000860100 */
[----:B------:R-:W-:Y:S01]  /*1dc0*/  ULOP3.LUT UR16, UR16, 0x3fff, URZ, 0xc0, !UPT ;  /* 0x00003fff10107892 */ /* 0x000fe2000f8ec03f */
[----:B------:R-:W-:-:S02]  /*1dd0*/  UMOV UR19, 0x40000040 ;  /* 0x4000004000137882 */ /* 0x000fc40000000000 */
[----:B------:R-:W-:Y:S01]  /*1de0*/  @UP1 UIADD3 UR13, UR30, 0x18000, URZ ;  /* 0x000180001e0d1890 */ /* 0x000fe2000fffe03f */
[----:B------:R-:W-:Y:S01]  /*1df0*/  @UP1 UMOV UR28, UR24 ;  /* 0x00000018001c1c82 */ /* 0x000fe20008000000 */
[----:B------:R-:W-:Y:S01]  /*1e00*/  @UP1 UMOV UR29, UR25 ;  /* 0x00000019001d1c82 */ /* 0x000fe20008000000 */
[----:B------:R-:W-:Y:S01]  /*1e10*/  UMOV UR17, 0x40000040 ;  /* 0x4000004000117882 */ /* 0x000fe20000000000 */
[----:B------:R1:W-:Y:S01]  /*1e20*/  @UP2 UTMALDG.2D [UR8], [UR6] ;  /* 0x00000008060025b4 */ /* 0x0003e20008008000 */
[----:B------:R3:W-:Y:S06]  /*1e30*/  MEMBAR.ALL.CTA ;  /* 0x0000000000007992 */ /* 0x0007ec0000008000 */
[----:B---3--:R-:W3:Y:S02]  /*1e40*/  FENCE.VIEW.ASYNC.S ;  /* 0x00000000000073c6 */ /* 0x008ee40000000000 */
[----:B---3--:R-:W-:Y:S06]  /*1e50*/  BAR.SYNC.DEFER_BLOCKING 0x0 ;  /* 0x0000000000007b1d */ /* 0x008fec0000010000 */
[----:B------:R1:W-:Y:S02]  /*1e60*/  @UP3 UTMALDG.2D [UR12], [UR28] ;  /* 0x0000000c1c0035b4 */ /* 0x0003e40008008000 */
[----:B------:R-:W-:Y:S06]  /*1e70*/  BAR.SYNC.DEFER_BLOCKING 0x0 ;  /* 0x0000000000007b1d */ /* 0x000fec0000010000 */
[----:B------:R-:W3:Y:S02]  /*1e80*/  SYNCS.PHASECHK.TRANS64.TRYWAIT P0, [UR30+0x18000], R2 ;  /* 0x01800002ff0075a7 */ /* 0x000ee4000800015e */
[----:B-1-3--:R-:W-:Y:S05]  /*1e90*/  @!P0 BRA `(.L_x_48) ;  /* 0x0000000800408947 */ /* 0x00afea0003800000 */
.L_x_50:
[----:B------:R-:W-:Y:S02]  /*1ea0*/  WARPGROUP.DEPBAR.LE gsb0, 0x0 ;  /* 0x00008000000079c5 */ /* 0x000fe40000010000 */
[----:B------:R-:W-:Y:S01]  /*1eb0*/  WARPGROUP.ARRIVE ;  /* 0x00000000000079c5 */ /* 0x000fe20000000000 */
[----:B------:R-:W-:Y:S01]  /*1ec0*/  UMOV UR6, URZ ;  /* 0x0000003f00067c82 */ /* 0x000fe20008000000 */
[----:B------:R-:W-:Y:S01]  /*1ed0*/  UMOV UR7, URZ ;  /* 0x0000003f00077c82 */ /* 0x000fe20008000000 */
[----:B------:R-:W1:Y:S01]  /*1ee0*/  LDC R2, c[0x0][0x230] ;  /* 0x00008c00ff027b82 */ /* 0x000e620000000800 */
[----:B------:R-:W-:Y:S02]  /*1ef0*/  UIADD3 UR10, UR10, 0x40, URZ ;  /* 0x000000400a0a7890 */ /* 0x000fe4000fffe03f */
[----:B------:R-:W-:Y:S01]  /*1f00*/  HGMMA.64x256x16.F32.BF16 R24, gdesc[UR16], R24 ;  /* 0x03e00000101879f0 */ /* 0x000fe20008701818 */
[----:B------:R-:W-:Y:S02]  /*1f10*/  UIADD3 UR18, UP1, UR18, 0x2, URZ ;  /* 0x0000000212127890 */ /* 0x000fe4000ff3e03f */
[----:B------:R-:W-:-:S02]  /*1f20*/  UIADD3 UR16, UP0, UR16, 0x2, URZ ;  /* 0x0000000210107890 */ /* 0x000fc4000ff1e03f */
[----:B------:R-:W-:Y:S02]  /*1f30*/  UIADD3.X UR19, UR7, 0x40000040, URZ, UP1, !UPT ;  /* 0x4000004007137890 */ /* 0x000fe40008ffe43f */
[----:B------:R-:W-:Y:S02]  /*1f40*/  UIADD3.X UR17, UR6, 0x40000040, URZ, UP0, !UPT ;  /* 0x4000004006117890 */ /* 0x000fe400087fe43f */
[----:B------:R-:W-:Y:S02]  /*1f50*/  UIADD3.64 UR30, UR18, 0x2, URZ ;  /* 0x00000002121e7897 */ /* 0x000fe4000fffe03f */
[----:B------:R-:W-:Y:S02]  /*1f60*/  UIADD3.64 UR28, UR16, 0x2, URZ ;  /* 0x00000002101c7897 */ /* 0x000fe4000fffe03f */
[----:B------:R-:W-:-:S04]  /*1f70*/  UIADD3 UR5, UR5, 0x1, URZ ;  /* 0x0000000105057890 */ /* 0x000fc8000fffe03f */
[----:B------:R-:W-:Y:S01]  /*1f80*/  UISETP.NE.U32.AND UP0, UPT, UR5, 0x2, UPT ;  /* 0x000000020500788c */ /* 0x000fe2000bf05070 */
[----:B-1----:R-:W-:-:S03]  /*1f90*/  ISETP.LE.AND P0, PT, R2, UR10, PT ;  /* 0x0000000a02007c0c */ /* 0x002fc6000bf03270 */
[----:B------:R-:W-:Y:S02]  /*1fa0*/  USEL UR6, URZ, 0x1, UP0 ;  /* 0x000000013f067887 */ /* 0x000fe40008000000 */
[----:B------:R-:W-:Y:S02]  /*1fb0*/  USEL UR5, UR5, URZ, UP0 ;  /* 0x0000003f05057287 */ /* 0x000fe40008000000 */
[----:B------:R-:W-:-:S03]  /*1fc0*/  ULOP3.LUT UR4, UR4, UR6, URZ, 0x3c, !UPT ;  /* 0x0000000604047292 */ /* 0x000fc6000f8e3c3f */
[----:B------:R-:W-:Y:S01]  /*1fd0*/  HGMMA.64x256x16.F32.BF16 R24, gdesc[UR16], R24 ;  /* 0x03e00000101879f0 */ /* 0x000fe20008701818 */
[----:B------:R-:W-:Y:S02]  /*1fe0*/  UIADD3.64 UR18, UR18, 0x4, URZ ;  /* 0x0000000412127897 */ /* 0x000fe4000fffe03f */
[----:B------:R-:W-:-:S15]  /*1ff0*/  UIADD3.64 UR16, UR16, 0x4, URZ ;  /* 0x0000000410107897 */ /* 0x000fde000fffe03f */
[----:B------:R-:W-:-:S10]  /*2000*/  NOP ;  /* 0x0000000000007918 */ /* 0x000fd40000000000 */
[----:B------:R-:W-:-:S15]  /*2010*/  HGMMA.64x256x16.F32.BF16 R24, gdesc[UR28], R24 ;  /* 0x03e000001c1879f0 */ /* 0x000fde0008701818 */
[----:B------:R-:W-:-:S13]  /*2020*/  NOP ;  /* 0x0000000000007918 */ /* 0x000fda0000000000 */
[----:B------:R-:W-:Y:S01]  /*2030*/  HGMMA.64x256x16.F32.BF16 R24, gdesc[UR16], R24, gsb0 ;  /* 0x03e00000101879f0 */ /* 0x000fe20008001818 */
[----:B------:R-:W-:Y:S05]  /*2040*/  @!P0 BRA `(.L_x_49) ;  /* 0xfffffff800f08947 */ /* 0x000fea000383ffff */
.L_x_47:
[----:B------:R-:W-:Y:S02]  /*2050*/  WARPGROUP.DEPBAR.LE gsb0, 0x0 ;  /* 0x00008000000079c5 */ /* 0x000fe40000010000 */
[----:B------:R-:W-:Y:S01]  /*2060*/  BAR.SYNC.DEFER_BLOCKING 0x0 ;  /* 0x0000000000007b1d */ /* 0x000fe20000010000 */
[C---:B-1----:R-:W-:Y:S01]  /*2070*/  IMAD.SHL.U32 R2, R0.reuse, 0x80, RZ ;  /* 0x0000008000027824 */ /* 0x042fe200078e00ff */
[----:B------:R-:W-:Y:S01]  /*2080*/  F2FP.BF16.F32.PACK_AB R24, R25, R24 ;  /* 0x000000181918723e */ /* 0x000fe200000010ff */
[----:B------:R-:W-:Y:S01]  /*2090*/  IMAD.SHL.U32 R3, R0, 0x10, RZ ;  /* 0x0000001000037824 */ /* 0x000fe200078e00ff */
[----:B------:R-:W-:Y:S02]  /*20a0*/  F2FP.BF16.F32.PACK_AB R25, R27, R26 ;  /* 0x0000001a1b19723e */ /* 0x000fe400000010ff */
[----:B------:R-:W-:Y:S02]  /*20b0*/  ELECT P0, URZ, PT ;  /* 0x00000000003f782f */ /* 0x000fe40003800000 */
[----:B------:R-:W-:Y:S01]  /*20c0*/  LOP3.LUT R2, R2, 0x780, RZ, 0xc0, !PT ;  /* 0x0000078002027812 */ /* 0x000fe200078ec0ff */
[----:B------:R-:W-:Y:S01]  /*20d0*/  ULOP3.LUT UR21, UR21, 0x3, URZ, 0xc0, !UPT ;  /* 0x0000000315157892 */ /* 0x000fe2000f8ec03f */
[----:B------:R-:W-:Y:S01]  /*20e0*/  F2FP.BF16.F32.PACK_AB R56, R57, R56 ;  /* 0x000000383938723e */ /* 0x000fe200000010ff */
[----:B------:R-:W-:Y:S01]  /*20f0*/  UMOV UR10, UR11 ;  /* 0x0000000b000a7c82 */ /* 0x000fe20008000000 */
[----:B------:R-:W-:Y:S01]  /*2100*/  LOP3.LUT R3, R2, 0x70, R3, 0xf8, !PT ;  /* 0x0000007002037812 */ /* 0x000fe200078ef803 */
[----:B------:R-:W-:Y:S01]  /*2110*/  IMAD.SHL.U32 R2, R0, 0x40, RZ ;  /* 0x0000004000027824 */ /* 0x000fe200078e00ff */
[----:B------:R-:W-:Y:S01]  /*2120*/  F2FP.BF16.F32.PACK_AB R26, R29, R28 ;  /* 0x0000001c1d1a723e */ /* 0x000fe200000010ff */
[----:B---3--:R-:W-:Y:S01]  /*2130*/  ULEA UR9, UR21, UR15, 0x6 ;  /* 0x0000000f15097291 */ /* 0x008fe2000f8e303f */
[----:B------:R-:W-:Y:S01]  /*2140*/  LOP3.LUT R3, R3, 0x10, R0, 0x78, !PT ;  /* 0x0000001003037812 */ /* 0x000fe200078e7800 */
[----:B------:R-:W-:Y:S01]  /*2150*/  ULEA UR8, UR21, UR20, 0xe ;  /* 0x0000001415087291 */ /* 0x000fe2000f8e703f */
[----:B------:R-:W-:-:S02]  /*2160*/  F2FP.BF16.F32.PACK_AB R27, R31, R30 ;  /* 0x0000001e1f1b723e */ /* 0x000fc400000010ff */
[----:B------:R-:W-:Y:S02]  /*2170*/  LOP3.LUT R2, R3, 0x3800, R2, 0xf8, !PT ;  /* 0x0000380003027812 */ /* 0x000fe400078ef802 */
[----:B------:R-:W-:Y:S02]  /*2180*/  F2FP.BF16.F32.PACK_AB R57, R59, R58 ;  /* 0x0000003a3b39723e */ /* 0x000fe400000010ff */
[C---:B------:R-:W-:Y:S01]  /*2190*/  LOP3.LUT R3, R2.reuse, 0x20, RZ, 0x3c, !PT ;  /* 0x0000002002037812 */ /* 0x040fe200078e3cff */
[----:B------:R-:W-:Y:S01]  /*21a0*/  VIADD R0, R2, UR20 ;  /* 0x0000001402007c36 */ /* 0x000fe20008000000 */
[----:B------:R-:W1:Y:S02]  /*21b0*/  @!P2 SYNCS.CCTL.IV [UR20+0x18000] ;  /* 0x01800000ff00a9b1 */ /* 0x000e640008000014 */
[----:B-1----:R-:W-:Y:S01]  /*21c0*/  BAR.SYNC.DEFER_BLOCKING 0x0 ;  /* 0x0000000000007b1d */ /* 0x002fe20000010000 */
[----:B------:R-:W-:Y:S01]  /*21d0*/  F2FP.BF16.F32.PACK_AB R88, R89, R88 ;  /* 0x000000585958723e */ /* 0x000fe200000010ff */
[----:B------:R-:W-:Y:S01]  /*21e0*/  VIADD R3, R3, UR20 ;  /* 0x0000001403037c36 */ /* 0x000fe20008000000 */
[----:B------:R-:W-:-:S02]  /*21f0*/  F2FP.BF16.F32.PACK_AB R58, R61, R60 ;  /* 0x0000003c3d3a723e */ /* 0x000fc400000010ff */
[----:B------:R-:W-:Y:S02]  /*2200*/  F2FP.BF16.F32.PACK_AB R59, R63, R62 ;  /* 0x0000003e3f3b723e */ /* 0x000fe400000010ff */
[----:B------:R-:W-:Y:S02]  /*2210*/  F2FP.BF16.F32.PACK_AB R89, R91, R90 ;  /* 0x0000005a5b59723e */ /* 0x000fe400000010ff */
[----:B------:R-:W-:Y:S02]  /*2220*/  F2FP.BF16.F32.PACK_AB R120, R121, R120 ;  /* 0x000000787978723e */ /* 0x000fe400000010ff */
[----:B------:R-:W-:Y:S02]  /*2230*/  F2FP.BF16.F32.PACK_AB R32, R33, R32 ;  /* 0x000000202120723e */ /* 0x000fe400000010ff */
[----:B------:R-:W-:Y:S02]  /*2240*/  F2FP.BF16.F32.PACK_AB R90, R93, R92 ;  /* 0x0000005c5d5a723e */ /* 0x000fe400000010ff */
[----:B------:R-:W-:-:S02]  /*2250*/  F2FP.BF16.F32.PACK_AB R91, R95, R94 ;  /* 0x0000005e5f5b723e */ /* 0x000fc400000010ff */
[----:B------:R-:W-:Y:S02]  /*2260*/  F2FP.BF16.F32.PACK_AB R121, R123, R122 ;  /* 0x0000007a7b79723e */ /* 0x000fe400000010ff */
[----:B------:R-:W-:Y:S02]  /*2270*/  F2FP.BF16.F32.PACK_AB R33, R35, R34 ;  /* 0x000000222321723e */ /* 0x000fe400000010ff */
[----:B------:R-:W-:Y:S02]  /*2280*/  F2FP.BF16.F32.PACK_AB R64, R65, R64 ;  /* 0x000000404140723e */ /* 0x000fe400000010ff */
[----:B------:R-:W-:Y:S01]  /*2290*/  F2FP.BF16.F32.PACK_AB R122, R125, R124 ;  /* 0x0000007c7d7a723e */ /* 0x000fe200000010ff */
[----:B------:R-:W1:Y:S01]  /*22a0*/  @!P2 SYNCS.CCTL.IV [UR20+0x18008] ;  /* 0x01800800ff00a9b1 */ /* 0x000e620008000014 */
[----:B------:R-:W-:Y:S01]  /*22b0*/  F2FP.BF16.F32.PACK_AB R123, R127, R126 ;  /* 0x0000007e7f7b723e */ /* 0x000fe200000010ff */
[----:B-1----:R-:W-:Y:S01]  /*22c0*/  STSM.16.M88.4 [R0], R24 ;  /* 0x0000001800007844 */ /* 0x002fe20000000200 */
[----:B------:R-:W-:-:S02]  /*22d0*/  LOP3.LUT R4, R2, 0x40, RZ, 0x3c, !PT ;  /* 0x0000004002047812 */ /* 0x000fc400078e3cff */
[----:B------:R-:W-:Y:S01]  /*22e0*/  F2FP.BF16.F32.PACK_AB R34, R37, R36 ;  /* 0x000000242522723e */ /* 0x000fe200000010ff */
[----:B------:R-:W-:Y:S01]  /*22f0*/  STSM.16.M88.4 [R0+0x4000], R56 ;  /* 0x0040003800007844 */ /* 0x000fe20000000200 */
[----:B------:R-:W-:Y:S01]  /*2300*/  F2FP.BF16.F32.PACK_AB R35, R39, R38 ;  /* 0x000000262723723e */ /* 0x000fe200000010ff */
[----:B------:R-:W-:Y:S01]  /*2310*/  VIADD R4, R4, UR20 ;  /* 0x0000001404047c36 */ /* 0x000fe20008000000 */
[----:B------:R-:W-:Y:S01]  /*2320*/  F2FP.BF16.F32.PACK_AB R65, R67, R66 ;  /* 0x000000424341723e */ /* 0x000fe200000010ff */
[----:B------:R-:W-:Y:S01]  /*2330*/  STSM.16.M88.4 [R0+0x8000], R88 ;  /* 0x0080005800007844 */ /* 0x000fe20000000200 */
[----:B------:R-:W-:Y:S02]  /*2340*/  F2FP.BF16.F32.PACK_AB R96, R97, R96 ;  /* 0x000000606160723e */ /* 0x000fe400000010ff */
[----:B------:R-:W-:Y:S01]  /*2350*/  F2FP.BF16.F32.PACK_AB R66, R69, R68 ;  /* 0x000000444542723e */ /* 0x000fe200000010ff */
[----:B------:R-:W-:Y:S01]  /*2360*/  STSM.16.M88.4 [R0+0xc000], R120 ;  /* 0x00c0007800007844 */ /* 0x000fe20000000200 */
[----:B------:R-:W-:-:S02]  /*2370*/  F2FP.BF16.F32.PACK_AB R67, R71, R70 ;  /* 0x000000464743723e */ /* 0x000fc400000010ff */
[----:B------:R-:W-:Y:S01]  /*2380*/  F2FP.BF16.F32.PACK_AB R97, R99, R98 ;  /* 0x000000626361723e */ /* 0x000fe200000010ff */
[----:B------:R-:W-:Y:S01]  /*2390*/  STSM.16.M88.4 [R3], R32 ;  /* 0x0000002003007844 */ /* 0x000fe20000000200 */
[----:B------:R-:W-:Y:S02]  /*23a0*/  F2FP.BF16.F32.PACK_AB R128, R129, R128 ;  /* 0x000000808180723e */ /* 0x000fe400000010ff */
[----:B------:R-:W-:Y:S01]  /*23b0*/  F2FP.BF16.F32.PACK_AB R40, R41, R40 ;  /* 0x000000282928723e */ /* 0x000fe200000010ff */
[----:B------:R-:W-:Y:S01]  /*23c0*/  STSM.16.M88.4 [R3+0x4000], R64 ;  /* 0x0040004003007844 */ /* 0x000fe20000000200 */
[----:B------:R-:W-:Y:S02]  /*23d0*/  F2FP.BF16.F32.PACK_AB R98, R101, R100 ;  /* 0x000000646562723e */ /* 0x000fe400000010ff */
[----:B------:R-:W-:Y:S02]  /*23e0*/  F2FP.BF16.F32.PACK_AB R99, R103, R102 ;  /* 0x000000666763723e */ /* 0x000fe400000010ff */
[----:B------:R-:W-:-:S02]  /*23f0*/  F2FP.BF16.F32.PACK_AB R129, R131, R130 ;  /* 0x000000828381723e */ /* 0x000fc400000010ff */
[----:B------:R-:W-:Y:S01]  /*2400*/  F2FP.BF16.F32.PACK_AB R41, R43, R42 ;  /* 0x0000002a2b29723e */ /* 0x000fe200000010ff */
[----:B------:R-:W-:Y:S01]  /*2410*/  STSM.16.M88.4 [R3+0x8000], R96 ;  /* 0x0080006003007844 */ /* 0x000fe20000000200 */
[----:B------:R-:W-:Y:S02]  /*2420*/  F2FP.BF16.F32.PACK_AB R72, R73, R72 ;  /* 0x000000484948723e */ /* 0x000fe400000010ff */
[----:B------:R-:W-:Y:S02]  /*2430*/  F2FP.BF16.F32.PACK_AB R130, R133, R132 ;  /* 0x000000848582723e */ /* 0x000fe400000010ff */
[----:B------:R-:W-:Y:S02]  /*2440*/  F2FP.BF16.F32.PACK_AB R131, R135, R134 ;  /* 0x000000868783723e */ /* 0x000fe400000010ff */
[----:B------:R-:W-:Y:S02]  /*2450*/  LOP3.LUT R2, R2, 0x60, RZ, 0x3c, !PT ;  /* 0x0000006002027812 */ /* 0x000fe400078e3cff */
[----:B------:R-:W-:Y:S01]  /*2460*/  F2FP.BF16.F32.PACK_AB R42, R45, R44 ;  /* 0x0000002c2d2a723e */ /* 0x000fe200000010ff */
[----:B------:R-:W-:Y:S01]  /*2470*/  STSM.16.M88.4 [R3+0xc000], R128 ;  /* 0x00c0008003007844 */ /* 0x000fe20000000200 */
[----:B------:R-:W-:Y:S01]  /*2480*/  F2FP.BF16.F32.PACK_AB R43, R47, R46 ;  /* 0x0000002e2f2b723e */ /* 0x000fe200000010ff */
[----:B------:R-:W-:Y:S01]  /*2490*/  VIADD R2, R2, UR20 ;  /* 0x0000001402027c36 */ /* 0x000fe20008000000 */
[----:B------:R-:W-:-:S02]  /*24a0*/  F2FP.BF16.F32.PACK_AB R73, R75, R74 ;  /* 0x0000004a4b49723e */ /* 0x000fc400000010ff */
[----:B------:R-:W-:Y:S01]  /*24b0*/  F2FP.BF16.F32.PACK_AB R104, R105, R104 ;  /* 0x000000686968723e */ /* 0x000fe200000010ff */
[----:B------:R-:W-:Y:S01]  /*24c0*/  STSM.16.M88.4 [R4], R40 ;  /* 0x0000002804007844 */ /* 0x000fe20000000200 */
[----:B------:R-:W-:Y:S02]  /*24d0*/  F2FP.BF16.F32.PACK_AB R74, R77, R76 ;  /* 0x0000004c4d4a723e */ /* 0x000fe400000010ff */
[----:B------:R-:W-:Y:S02]  /*24e0*/  F2FP.BF16.F32.PACK_AB R75, R79, R78 ;  /* 0x0000004e4f4b723e */ /* 0x000fe400000010ff */
[----:B------:R-:W-:Y:S02]  /*24f0*/  F2FP.BF16.F32.PACK_AB R105, R107, R106 ;  /* 0x0000006a6b69723e */ /* 0x000fe400000010ff */
[----:B------:R-:W-:Y:S01]  /*2500*/  F2FP.BF16.F32.PACK_AB R136, R137, R136 ;  /* 0x000000888988723e */ /* 0x000fe200000010ff */
[----:B------:R-:W-:Y:S01]  /*2510*/  STSM.16.M88.4 [R4+0x4000], R72 ;  /* 0x0040004804007844 */ /* 0x000fe20000000200 */
[----:B------:R-:W-:-:S02]  /*2520*/  F2FP.BF16.F32.PACK_AB R48, R49, R48 ;  /* 0x000000303130723e */ /* 0x000fc400000010ff */
[----:B------:R-:W-:Y:S02]  /*2530*/  F2FP.BF16.F32.PACK_AB R106, R109, R108 ;  /* 0x0000006c6d6a723e */ /* 0x000fe400000010ff */
[----:B------:R-:W-:Y:S02]  /*2540*/  F2FP.BF16.F32.PACK_AB R107, R111, R110 ;  /* 0x0000006e6f6b723e */ /* 0x000fe400000010ff */
[----:B------:R-:W-:Y:S02]  /*2550*/  F2FP.BF16.F32.PACK_AB R137, R139, R138 ;  /* 0x0000008a8b89723e */ /* 0x000fe400000010ff */
[----:B------:R-:W-:Y:S01]  /*2560*/  F2FP.BF16.F32.PACK_AB R49, R51, R50 ;  /* 0x000000323331723e */ /* 0x000fe200000010ff */
[----:B------:R-:W-:Y:S01]  /*2570*/  STSM.16.M88.4 [R4+0x8000], R104 ;  /* 0x0080006804007844 */ /* 0x000fe20000000200 */
[----:B------:R-:W-:Y:S02]  /*2580*/  F2FP.BF16.F32.PACK_AB R80, R81, R80 ;  /* 0x000000505150723e */ /* 0x000fe400000010ff */
[----:B------:R-:W-:-:S02]  /*2590*/  F2FP.BF16.F32.PACK_AB R138, R141, R140 ;  /* 0x0000008c8d8a723e */ /* 0x000fc400000010ff */
[----:B------:R-:W-:Y:S02]  /*25a0*/  F2FP.BF16.F32.PACK_AB R139, R143, R142 ;  /* 0x0000008e8f8b723e */ /* 0x000fe400000010ff */
[----:B------:R-:W-:Y:S02]  /*25b0*/  F2FP.BF16.F32.PACK_AB R50, R53, R52 ;  /* 0x000000343532723e */ /* 0x000fe400000010ff */
[----:B------:R-:W-:Y:S01]  /*25c0*/  F2FP.BF16.F32.PACK_AB R51, R55, R54 ;  /* 0x000000363733723e */ /* 0x000fe200000010ff */
[----:B------:R-:W-:Y:S01]  /*25d0*/  STSM.16.M88.4 [R4+0xc000], R136 ;  /* 0x00c0008804007844 */ /* 0x000fe20000000200 */
[----:B------:R-:W-:Y:S02]  /*25e0*/  F2FP.BF16.F32.PACK_AB R81, R83, R82 ;  /* 0x000000525351723e */ /* 0x000fe400000010ff */
[----:B------:R-:W-:Y:S01]  /*25f0*/  F2FP.BF16.F32.PACK_AB R112, R113, R112 ;  /* 0x000000707170723e */ /* 0x000fe200000010ff */
[----:B------:R-:W-:Y:S01]  /*2600*/  STSM.16.M88.4 [R2], R48 ;  /* 0x0000003002007844 */ /* 0x000fe20000000200 */
[----:B------:R-:W-:-:S02]  /*2610*/  F2FP.BF16.F32.PACK_AB R82, R85, R84 ;  /* 0x000000545552723e */ /* 0x000fc400000010ff */
[----:B------:R-:W-:Y:S02]  /*2620*/  F2FP.BF16.F32.PACK_AB R83, R87, R86 ;  /* 0x000000565753723e */ /* 0x000fe400000010ff */
        /* <DEDUP_REMOVED lines=9> */
[----:B------:R-:W-:-:S03]  /*26c0*/  ISETP.LT.U32.AND P0, PT, R6, 0x80, P0 ;  /* 0x000000800600780c */ /* 0x000fc60000701070 */
[----:B------:R-:W-:Y:S01]  /*26d0*/  STSM.16.M88.4 [R2+0xc000], R144 ;  /* 0x00c0009002007844 */ /* 0x000fe20000000200 */
[----:B------:R1:W-:Y:S06]  /*26e0*/  MEMBAR.ALL.CTA ;  /* 0x0000000000007992 */ /* 0x0003ec0000008000 */
[----:B-1----:R-:W1:Y:S03]  /*26f0*/  FENCE.VIEW.ASYNC.S ;  /* 0x00000000000073c6 */ /* 0x002e660000000000 */
[----:B-1----:R-:W-:Y:S01]  /*2700*/  VOTEU.ANY UP0, P0 ;  /* 0x00000000003f7886 */ /* 0x002fe20000000100 */
[----:B------:R-:W-:-:S04]  /*2710*/  VOTEU.ANY UP1, P0 ;  /* 0x00000000003f7886 */ /* 0x000fc80000020100 */
[----:B------:R-:W-:Y:S01]  /*2720*/  @UP0 UMOV UR6, UR26 ;  /* 0x0000001a00060c82 */ /* 0x000fe20008000000 */
[----:B------:R-:W-:Y:S01]  /*2730*/  @UP0 UMOV UR7, UR27 ;  /* 0x0000001b00070c82 */ /* 0x000fe20008000000 */
[----:B------:R-:W-:Y:S06]  /*2740*/  BAR.SYNC.DEFER_BLOCKING 0x0 ;  /* 0x0000000000007b1d */ /* 0x000fec0000010000 */
[----:B------:R1:W-:Y:S01]  /*2750*/  @UP1 UTMASTG.2D [UR8], [UR6] ;  /* 0x00000008060013b5 */ /* 0x0003e20008008000 */
[----:B------:R0:W-:Y:S01]  /*2760*/  UTMACMDFLUSH ;  /* 0x00000000000079b7 */ /* 0x0001e20000000000 */
[----:B------:R-:W-:-:S04]  /*2770*/  DEPBAR.LE SB0, 0x0 ;  /* 0x000080000000791a */ /* 0x000fc80000000000 */
[----:B------:R-:W-:Y:S06]  /*2780*/  BAR.SYNC.DEFER_BLOCKING 0x0 ;  /* 0x0000000000007b1d */ /* 0x000fec0000010000 */
[----:B-1----:R-:W-:Y:S05]  /*2790*/  EXIT ;  /* 0x000000000000794d */ /* 0x002fea0003800000 */
.L_x_48:
[----:B------:R-:W1:Y:S02]  /*27a0*/  SYNCS.PHASECHK.TRANS64.TRYWAIT P0, [UR30+0x18000], R2 ;  /* 0x01800002ff0075a7 */ /* 0x000e64000800015e */
[----:B-1----:R-:W-:Y:S05]  /*27b0*/  @!P0 BRA `(.L_x_48) ;  /* 0xfffffffc00f88947 */ /* 0x002fea000383ffff */
[----:B------:R-:W-:Y:S05]  /*27c0*/  BRA `(.L_x_50) ;  /* 0xfffffff400b47947 */ /* 0x000fea000383ffff */
.L_x_51:
[----:B------:R-:W-:-:S00]  /*27d0*/  BRA `(.L_x_51) ;  /* 0xfffffffc00fc7947 */ /* 0x000fc0000383ffff */
[----:B------:R-:W-:-:S00]  /*27e0*/  NOP ;  /* 0x0000000000007918 */ /* 0x000fc00000000000 */
        /* <DEDUP_REMOVED lines=9> */
.L_x_52:


//--------------------- .nv.shared.gluon_wgmma    --------------------------
	.section	.nv.shared.gluon_wgmma,"aw",@nobits
	.sectionflags	@""
	.align	16
	.zero		1024


//--------------------- .nv.shared.reserved.0     --------------------------
	.section	.nv.shared.reserved.0,"aw",@nobits
	.weak		__nv_reservedSMEM_offset_0_alias
	.size		__nv_reservedSMEM_offset_0_alias, 0, 0
	.other		__nv_reservedSMEM_offset_0_alias,@"STO_CUDA_RESERVED_SHARED STV_DEFAULT"
__nv_reservedSMEM_offset_0_alias:
	.zero		0


//--------------------- .nv.constant0.gluon_wgmma --------------------------
	.section	.nv.constant0.gluon_wgmma,"a",@progbits
	.sectionflags	@""
	.align	4
.nv.constant0.gluon_wgmma:
	.zero		608


//--------------------- SYMBOLS --------------------------

	.type		.nv.reservedSmem.offset0,@object
	.size		.nv.reservedSmem.offset0,0x4
